//
// Generated by NVIDIA NVVM Compiler
//
// Compiler Build ID: CL-36424714
// Cuda compilation tools, release 13.0, V13.0.88
// Based on NVVM 20.0.0
//

.version 9.0
.target sm_100
.address_size 64

	// .globl	_Z6Phase1Piii
// _ZZ6Phase1PiiiE1C has been demoted
// _ZZ6Phase2PiiiE8Diagonal has been demoted
// _ZZ6Phase2PiiiE1A has been demoted
// _ZZ6Phase2PiiiE1B has been demoted
// _ZZ6Phase3PiiiiE1A has been demoted
// _ZZ6Phase3PiiiiE1B has been demoted
// _ZZ6Phase3PiiiiE1C has been demoted

.visible .entry _Z6Phase1Piii(
	.param .u64 .ptr .align 1 _Z6Phase1Piii_param_0,
	.param .u32 _Z6Phase1Piii_param_1,
	.param .u32 _Z6Phase1Piii_param_2
)
{
	.reg .pred 	%p<2>;
	.reg .b32 	%r<77>;
	.reg .b64 	%rd<7>;
	// demoted variable
	.shared .align 4 .b8 _ZZ6Phase1PiiiE1C[16384];
	ld.param.u64 	%rd3, [_Z6Phase1Piii_param_0];
	ld.param.u32 	%r11, [_Z6Phase1Piii_param_1];
	ld.param.u32 	%r12, [_Z6Phase1Piii_param_2];
	cvta.to.global.u64 	%rd4, %rd3;
	mov.u32 	%r13, %tid.y;
	mov.u32 	%r14, %tid.x;
	mad.lo.s32 	%r15, %r11, %r12, %r11;
	shl.b32 	%r16, %r15, 6;
	mad.lo.s32 	%r17, %r12, %r13, %r14;
	add.s32 	%r18, %r17, %r16;
	mul.wide.s32 	%rd5, %r18, 4;
	add.s64 	%rd1, %rd4, %rd5;
	ld.global.u32 	%r19, [%rd1];
	shl.b32 	%r20, %r13, 8;
	mov.u32 	%r21, _ZZ6Phase1PiiiE1C;
	add.s32 	%r22, %r21, %r20;
	shl.b32 	%r23, %r14, 2;
	add.s32 	%r1, %r22, %r23;
	st.shared.u32 	[%r1], %r19;
	shl.b32 	%r24, %r12, 5;
	add.s32 	%r25, %r18, %r24;
	mul.wide.s32 	%rd6, %r25, 4;
	add.s64 	%rd2, %rd4, %rd6;
	ld.global.u32 	%r26, [%rd2];
	st.shared.u32 	[%r1+8192], %r26;
	ld.global.u32 	%r27, [%rd1+128];
	st.shared.u32 	[%r1+128], %r27;
	ld.global.u32 	%r28, [%rd2+128];
	st.shared.u32 	[%r1+8320], %r28;
	bar.sync 	0;
	add.s32 	%r75, %r22, 8196;
	add.s32 	%r29, %r23, %r21;
	add.s32 	%r74, %r29, 256;
	mov.b32 	%r76, 8192;
$L__BB0_1:
	ld.shared.u32 	%r30, [%r75+-8196];
	ld.shared.u32 	%r31, [%r74+-256];
	add.s32 	%r32, %r31, %r30;
	ld.shared.u32 	%r33, [%r1];
	min.s32 	%r34, %r32, %r33;
	st.shared.u32 	[%r1], %r34;
	ld.shared.u32 	%r35, [%r75+-4];
	ld.shared.u32 	%r36, [%r74+-256];
	add.s32 	%r37, %r36, %r35;
	ld.shared.u32 	%r38, [%r1+8192];
	min.s32 	%r39, %r37, %r38;
	st.shared.u32 	[%r1+8192], %r39;
	ld.shared.u32 	%r40, [%r75+-8196];
	ld.shared.u32 	%r41, [%r74+-128];
	add.s32 	%r42, %r41, %r40;
	ld.shared.u32 	%r43, [%r1+128];
	min.s32 	%r44, %r42, %r43;
	st.shared.u32 	[%r1+128], %r44;
	ld.shared.u32 	%r45, [%r75+-4];
	ld.shared.u32 	%r46, [%r74+-128];
	add.s32 	%r47, %r46, %r45;
	ld.shared.u32 	%r48, [%r1+8320];
	min.s32 	%r49, %r47, %r48;
	st.shared.u32 	[%r1+8320], %r49;
	bar.sync 	0;
	ld.shared.u32 	%r50, [%r75+-8192];
	ld.shared.u32 	%r51, [%r74];
	add.s32 	%r52, %r51, %r50;
	ld.shared.u32 	%r53, [%r1];
	min.s32 	%r54, %r52, %r53;
	st.shared.u32 	[%r1], %r54;
	ld.shared.u32 	%r55, [%r75];
	ld.shared.u32 	%r56, [%r74];
	add.s32 	%r57, %r56, %r55;
	ld.shared.u32 	%r58, [%r1+8192];
	min.s32 	%r59, %r57, %r58;
	st.shared.u32 	[%r1+8192], %r59;
	ld.shared.u32 	%r60, [%r75+-8192];
	ld.shared.u32 	%r61, [%r74+128];
	add.s32 	%r62, %r61, %r60;
	ld.shared.u32 	%r63, [%r1+128];
	min.s32 	%r64, %r62, %r63;
	st.shared.u32 	[%r1+128], %r64;
	ld.shared.u32 	%r65, [%r75];
	ld.shared.u32 	%r66, [%r74+128];
	add.s32 	%r67, %r66, %r65;
	ld.shared.u32 	%r68, [%r1+8320];
	min.s32 	%r69, %r67, %r68;
	st.shared.u32 	[%r1+8320], %r69;
	bar.sync 	0;
	add.s32 	%r76, %r76, 8;
	add.s32 	%r75, %r75, 8;
	add.s32 	%r74, %r74, 512;
	setp.ne.s32 	%p1, %r76, 8448;
	@%p1 bra 	$L__BB0_1;
	ld.shared.u32 	%r70, [%r1];
	st.global.u32 	[%rd1], %r70;
	ld.shared.u32 	%r71, [%r1+8192];
	st.global.u32 	[%rd2], %r71;
	ld.shared.u32 	%r72, [%r1+128];
	st.global.u32 	[%rd1+128], %r72;
	ld.shared.u32 	%r73, [%r1+8320];
	st.global.u32 	[%rd2+128], %r73;
	ret;

}
	// .globl	_Z6Phase2Piii
.visible .entry _Z6Phase2Piii(
	.param .u64 .ptr .align 1 _Z6Phase2Piii_param_0,
	.param .u32 _Z6Phase2Piii_param_1,
	.param .u32 _Z6Phase2Piii_param_2
)
{
	.reg .pred 	%p<3>;
	.reg .b32 	%r<988>;
	.reg .b64 	%rd<15>;
	// demoted variable
	.shared .align 4 .b8 _ZZ6Phase2PiiiE8Diagonal[16384];
	// demoted variable
	.shared .align 4 .b8 _ZZ6Phase2PiiiE1A[16384];
	// demoted variable
	.shared .align 4 .b8 _ZZ6Phase2PiiiE1B[16384];
	ld.param.u64 	%rd5, [_Z6Phase2Piii_param_0];
	ld.param.u32 	%r28, [_Z6Phase2Piii_param_1];
	ld.param.u32 	%r29, [_Z6Phase2Piii_param_2];
	mov.u32 	%r1, %ctaid.x;
	setp.eq.s32 	%p1, %r1, %r28;
	@%p1 bra 	$L__BB1_4;
	cvta.to.global.u64 	%rd6, %rd5;
	mov.u32 	%r31, %tid.y;
	mov.u32 	%r32, %tid.x;
	shl.b32 	%r33, %r28, 6;
	shl.b32 	%r34, %r1, 6;
	mad.lo.s32 	%r35, %r29, %r34, %r33;
	mad.lo.s32 	%r36, %r29, %r31, %r32;
	add.s32 	%r37, %r36, %r35;
	mul.wide.s32 	%rd7, %r37, 4;
	add.s64 	%rd1, %rd6, %rd7;
	ld.global.u32 	%r38, [%rd1];
	shl.b32 	%r39, %r31, 8;
	mov.u32 	%r40, _ZZ6Phase2PiiiE1A;
	add.s32 	%r41, %r40, %r39;
	shl.b32 	%r42, %r32, 2;
	add.s32 	%r43, %r41, %r42;
	st.shared.u32 	[%r43], %r38;
	shl.b32 	%r44, %r29, 5;
	add.s32 	%r45, %r36, %r44;
	add.s32 	%r46, %r45, %r35;
	mul.wide.s32 	%rd8, %r46, 4;
	add.s64 	%rd2, %rd6, %rd8;
	ld.global.u32 	%r47, [%rd2];
	st.shared.u32 	[%r43+8192], %r47;
	ld.global.u32 	%r48, [%rd1+128];
	st.shared.u32 	[%r43+128], %r48;
	ld.global.u32 	%r49, [%rd2+128];
	st.shared.u32 	[%r43+8320], %r49;
	mul.lo.s32 	%r50, %r33, %r29;
	add.s32 	%r51, %r50, %r34;
	add.s32 	%r52, %r36, %r51;
	mul.wide.s32 	%rd9, %r52, 4;
	add.s64 	%rd3, %rd6, %rd9;
	ld.global.u32 	%r53, [%rd3];
	mov.u32 	%r54, _ZZ6Phase2PiiiE1B;
	add.s32 	%r55, %r54, %r39;
	add.s32 	%r56, %r55, %r42;
	st.shared.u32 	[%r56], %r53;
	add.s32 	%r57, %r45, %r51;
	mul.wide.s32 	%rd10, %r57, 4;
	add.s64 	%rd4, %rd6, %rd10;
	ld.global.u32 	%r58, [%rd4];
	st.shared.u32 	[%r56+8192], %r58;
	ld.global.u32 	%r59, [%rd3+128];
	st.shared.u32 	[%r56+128], %r59;
	ld.global.u32 	%r60, [%rd4+128];
	st.shared.u32 	[%r56+8320], %r60;
	add.s32 	%r61, %r50, %r33;
	add.s32 	%r62, %r36, %r61;
	mul.wide.s32 	%rd11, %r62, 4;
	add.s64 	%rd12, %rd6, %rd11;
	ld.global.u32 	%r63, [%rd12];
	mov.u32 	%r64, _ZZ6Phase2PiiiE8Diagonal;
	add.s32 	%r65, %r64, %r39;
	add.s32 	%r66, %r65, %r42;
	st.shared.u32 	[%r66], %r63;
	add.s32 	%r67, %r45, %r61;
	mul.wide.s32 	%rd13, %r67, 4;
	add.s64 	%rd14, %rd6, %rd13;
	ld.global.u32 	%r68, [%rd14];
	st.shared.u32 	[%r66+8192], %r68;
	ld.global.u32 	%r69, [%rd12+128];
	st.shared.u32 	[%r66+128], %r69;
	ld.global.u32 	%r70, [%rd14+128];
	st.shared.u32 	[%r66+8320], %r70;
	bar.sync 	0;
	ld.shared.u32 	%r986, [%r43];
	ld.shared.u32 	%r985, [%r43+8192];
	ld.shared.u32 	%r984, [%r43+128];
	ld.shared.u32 	%r983, [%r43+8320];
	ld.shared.u32 	%r982, [%r56];
	ld.shared.u32 	%r981, [%r56+8192];
	ld.shared.u32 	%r980, [%r56+128];
	ld.shared.u32 	%r979, [%r56+8320];
	mov.b32 	%r987, 0;
$L__BB1_2:
	.pragma "nounroll";
	shl.b32 	%r75, %r987, 2;
	add.s32 	%r76, %r41, %r75;
	ld.shared.u32 	%r77, [%r76];
	shl.b32 	%r78, %r987, 8;
	add.s32 	%r80, %r64, %r78;
	mov.u32 	%r81, %tid.x;
	shl.b32 	%r82, %r81, 2;
	add.s32 	%r83, %r80, %r82;
	ld.shared.u32 	%r84, [%r83];
	add.s32 	%r85, %r84, %r77;
	min.s32 	%r86, %r85, %r986;
	add.s32 	%r87, %r41, %r82;
	st.shared.u32 	[%r87], %r86;
	ld.shared.u32 	%r88, [%r76+8192];
	add.s32 	%r89, %r84, %r88;
	min.s32 	%r90, %r89, %r985;
	st.shared.u32 	[%r87+8192], %r90;
	ld.shared.u32 	%r91, [%r76];
	ld.shared.u32 	%r92, [%r83+128];
	add.s32 	%r93, %r92, %r91;
	min.s32 	%r94, %r93, %r984;
	st.shared.u32 	[%r87+128], %r94;
	ld.shared.u32 	%r95, [%r76+8192];
	add.s32 	%r96, %r92, %r95;
	min.s32 	%r97, %r96, %r983;
	st.shared.u32 	[%r87+8320], %r97;
	add.s32 	%r98, %r64, %r39;
	add.s32 	%r99, %r98, %r75;
	ld.shared.u32 	%r100, [%r99];
	mov.u32 	%r101, _ZZ6Phase2PiiiE1B;
	add.s32 	%r102, %r101, %r78;
	add.s32 	%r103, %r102, %r82;
	ld.shared.u32 	%r104, [%r103];
	add.s32 	%r105, %r104, %r100;
	min.s32 	%r106, %r105, %r982;
	add.s32 	%r107, %r101, %r39;
	add.s32 	%r108, %r107, %r82;
	st.shared.u32 	[%r108], %r106;
	ld.shared.u32 	%r109, [%r99+8192];
	ld.shared.u32 	%r110, [%r103];
	add.s32 	%r111, %r110, %r109;
	min.s32 	%r112, %r111, %r981;
	st.shared.u32 	[%r108+8192], %r112;
	ld.shared.u32 	%r113, [%r103+128];
	add.s32 	%r114, %r113, %r100;
	min.s32 	%r115, %r114, %r980;
	st.shared.u32 	[%r108+128], %r115;
	ld.shared.u32 	%r116, [%r103+128];
	add.s32 	%r117, %r116, %r109;
	min.s32 	%r118, %r117, %r979;
	st.shared.u32 	[%r108+8320], %r118;
	ld.shared.u32 	%r119, [%r76+4];
	ld.shared.u32 	%r120, [%r83+256];
	add.s32 	%r121, %r120, %r119;
	min.s32 	%r122, %r121, %r86;
	st.shared.u32 	[%r87], %r122;
	ld.shared.u32 	%r123, [%r76+8196];
	add.s32 	%r124, %r120, %r123;
	min.s32 	%r125, %r124, %r90;
	st.shared.u32 	[%r87+8192], %r125;
	ld.shared.u32 	%r126, [%r76+4];
	ld.shared.u32 	%r127, [%r83+384];
	add.s32 	%r128, %r127, %r126;
	min.s32 	%r129, %r128, %r94;
	st.shared.u32 	[%r87+128], %r129;
	ld.shared.u32 	%r130, [%r76+8196];
	add.s32 	%r131, %r127, %r130;
	min.s32 	%r132, %r131, %r97;
	st.shared.u32 	[%r87+8320], %r132;
	ld.shared.u32 	%r133, [%r99+4];
	ld.shared.u32 	%r134, [%r103+256];
	add.s32 	%r135, %r134, %r133;
	min.s32 	%r136, %r135, %r106;
	st.shared.u32 	[%r108], %r136;
	ld.shared.u32 	%r137, [%r99+8196];
	ld.shared.u32 	%r138, [%r103+256];
	add.s32 	%r139, %r138, %r137;
	min.s32 	%r140, %r139, %r112;
	st.shared.u32 	[%r108+8192], %r140;
	ld.shared.u32 	%r141, [%r103+384];
	add.s32 	%r142, %r141, %r133;
	min.s32 	%r143, %r142, %r115;
	st.shared.u32 	[%r108+128], %r143;
	ld.shared.u32 	%r144, [%r103+384];
	add.s32 	%r145, %r144, %r137;
	min.s32 	%r146, %r145, %r118;
	st.shared.u32 	[%r108+8320], %r146;
	ld.shared.u32 	%r147, [%r76+8];
	ld.shared.u32 	%r148, [%r83+512];
	add.s32 	%r149, %r148, %r147;
	min.s32 	%r150, %r149, %r122;
	st.shared.u32 	[%r87], %r150;
	ld.shared.u32 	%r151, [%r76+8200];
	add.s32 	%r152, %r148, %r151;
	min.s32 	%r153, %r152, %r125;
	st.shared.u32 	[%r87+8192], %r153;
	ld.shared.u32 	%r154, [%r76+8];
	ld.shared.u32 	%r155, [%r83+640];
	add.s32 	%r156, %r155, %r154;
	min.s32 	%r157, %r156, %r129;
	st.shared.u32 	[%r87+128], %r157;
	ld.shared.u32 	%r158, [%r76+8200];
	add.s32 	%r159, %r155, %r158;
	min.s32 	%r160, %r159, %r132;
	st.shared.u32 	[%r87+8320], %r160;
	ld.shared.u32 	%r161, [%r99+8];
	ld.shared.u32 	%r162, [%r103+512];
	add.s32 	%r163, %r162, %r161;
	min.s32 	%r164, %r163, %r136;
	st.shared.u32 	[%r108], %r164;
	ld.shared.u32 	%r165, [%r99+8200];
	ld.shared.u32 	%r166, [%r103+512];
	add.s32 	%r167, %r166, %r165;
	min.s32 	%r168, %r167, %r140;
	st.shared.u32 	[%r108+8192], %r168;
	ld.shared.u32 	%r169, [%r103+640];
	add.s32 	%r170, %r169, %r161;
	min.s32 	%r171, %r170, %r143;
	st.shared.u32 	[%r108+128], %r171;
	ld.shared.u32 	%r172, [%r103+640];
	add.s32 	%r173, %r172, %r165;
	min.s32 	%r174, %r173, %r146;
	st.shared.u32 	[%r108+8320], %r174;
	ld.shared.u32 	%r175, [%r76+12];
	ld.shared.u32 	%r176, [%r83+768];
	add.s32 	%r177, %r176, %r175;
	min.s32 	%r178, %r177, %r150;
	st.shared.u32 	[%r87], %r178;
	ld.shared.u32 	%r179, [%r76+8204];
	add.s32 	%r180, %r176, %r179;
	min.s32 	%r181, %r180, %r153;
	st.shared.u32 	[%r87+8192], %r181;
	ld.shared.u32 	%r182, [%r76+12];
	ld.shared.u32 	%r183, [%r83+896];
	add.s32 	%r184, %r183, %r182;
	min.s32 	%r185, %r184, %r157;
	st.shared.u32 	[%r87+128], %r185;
	ld.shared.u32 	%r186, [%r76+8204];
	add.s32 	%r187, %r183, %r186;
	min.s32 	%r188, %r187, %r160;
	st.shared.u32 	[%r87+8320], %r188;
	ld.shared.u32 	%r189, [%r99+12];
	ld.shared.u32 	%r190, [%r103+768];
	add.s32 	%r191, %r190, %r189;
	min.s32 	%r192, %r191, %r164;
	st.shared.u32 	[%r108], %r192;
	ld.shared.u32 	%r193, [%r99+8204];
	ld.shared.u32 	%r194, [%r103+768];
	add.s32 	%r195, %r194, %r193;
	min.s32 	%r196, %r195, %r168;
	st.shared.u32 	[%r108+8192], %r196;
	ld.shared.u32 	%r197, [%r103+896];
	add.s32 	%r198, %r197, %r189;
	min.s32 	%r199, %r198, %r171;
	st.shared.u32 	[%r108+128], %r199;
	ld.shared.u32 	%r200, [%r103+896];
	add.s32 	%r201, %r200, %r193;
	min.s32 	%r202, %r201, %r174;
	st.shared.u32 	[%r108+8320], %r202;
	ld.shared.u32 	%r203, [%r76+16];
	ld.shared.u32 	%r204, [%r83+1024];
	add.s32 	%r205, %r204, %r203;
	min.s32 	%r206, %r205, %r178;
	st.shared.u32 	[%r87], %r206;
	ld.shared.u32 	%r207, [%r76+8208];
	add.s32 	%r208, %r204, %r207;
	min.s32 	%r209, %r208, %r181;
	st.shared.u32 	[%r87+8192], %r209;
	ld.shared.u32 	%r210, [%r76+16];
	ld.shared.u32 	%r211, [%r83+1152];
	add.s32 	%r212, %r211, %r210;
	min.s32 	%r213, %r212, %r185;
	st.shared.u32 	[%r87+128], %r213;
	ld.shared.u32 	%r214, [%r76+8208];
	add.s32 	%r215, %r211, %r214;
	min.s32 	%r216, %r215, %r188;
	st.shared.u32 	[%r87+8320], %r216;
	ld.shared.u32 	%r217, [%r99+16];
	ld.shared.u32 	%r218, [%r103+1024];
	add.s32 	%r219, %r218, %r217;
	min.s32 	%r220, %r219, %r192;
	st.shared.u32 	[%r108], %r220;
	ld.shared.u32 	%r221, [%r99+8208];
	ld.shared.u32 	%r222, [%r103+1024];
	add.s32 	%r223, %r222, %r221;
	min.s32 	%r224, %r223, %r196;
	st.shared.u32 	[%r108+8192], %r224;
	ld.shared.u32 	%r225, [%r103+1152];
	add.s32 	%r226, %r225, %r217;
	min.s32 	%r227, %r226, %r199;
	st.shared.u32 	[%r108+128], %r227;
	ld.shared.u32 	%r228, [%r103+1152];
	add.s32 	%r229, %r228, %r221;
	min.s32 	%r230, %r229, %r202;
	st.shared.u32 	[%r108+8320], %r230;
	ld.shared.u32 	%r231, [%r76+20];
	ld.shared.u32 	%r232, [%r83+1280];
	add.s32 	%r233, %r232, %r231;
	min.s32 	%r234, %r233, %r206;
	st.shared.u32 	[%r87], %r234;
	ld.shared.u32 	%r235, [%r76+8212];
	add.s32 	%r236, %r232, %r235;
	min.s32 	%r237, %r236, %r209;
	st.shared.u32 	[%r87+8192], %r237;
	ld.shared.u32 	%r238, [%r76+20];
	ld.shared.u32 	%r239, [%r83+1408];
	add.s32 	%r240, %r239, %r238;
	min.s32 	%r241, %r240, %r213;
	st.shared.u32 	[%r87+128], %r241;
	ld.shared.u32 	%r242, [%r76+8212];
	add.s32 	%r243, %r239, %r242;
	min.s32 	%r244, %r243, %r216;
	st.shared.u32 	[%r87+8320], %r244;
	ld.shared.u32 	%r245, [%r99+20];
	ld.shared.u32 	%r246, [%r103+1280];
	add.s32 	%r247, %r246, %r245;
	min.s32 	%r248, %r247, %r220;
	st.shared.u32 	[%r108], %r248;
	ld.shared.u32 	%r249, [%r99+8212];
	ld.shared.u32 	%r250, [%r103+1280];
	add.s32 	%r251, %r250, %r249;
	min.s32 	%r252, %r251, %r224;
	st.shared.u32 	[%r108+8192], %r252;
	ld.shared.u32 	%r253, [%r103+1408];
	add.s32 	%r254, %r253, %r245;
	min.s32 	%r255, %r254, %r227;
	st.shared.u32 	[%r108+128], %r255;
	ld.shared.u32 	%r256, [%r103+1408];
	add.s32 	%r257, %r256, %r249;
	min.s32 	%r258, %r257, %r230;
	st.shared.u32 	[%r108+8320], %r258;
	ld.shared.u32 	%r259, [%r76+24];
	ld.shared.u32 	%r260, [%r83+1536];
	add.s32 	%r261, %r260, %r259;
	min.s32 	%r262, %r261, %r234;
	st.shared.u32 	[%r87], %r262;
	ld.shared.u32 	%r263, [%r76+8216];
	add.s32 	%r264, %r260, %r263;
	min.s32 	%r265, %r264, %r237;
	st.shared.u32 	[%r87+8192], %r265;
	ld.shared.u32 	%r266, [%r76+24];
	ld.shared.u32 	%r267, [%r83+1664];
	add.s32 	%r268, %r267, %r266;
	min.s32 	%r269, %r268, %r241;
	st.shared.u32 	[%r87+128], %r269;
	ld.shared.u32 	%r270, [%r76+8216];
	add.s32 	%r271, %r267, %r270;
	min.s32 	%r272, %r271, %r244;
	st.shared.u32 	[%r87+8320], %r272;
	ld.shared.u32 	%r273, [%r99+24];
	ld.shared.u32 	%r274, [%r103+1536];
	add.s32 	%r275, %r274, %r273;
	min.s32 	%r276, %r275, %r248;
	st.shared.u32 	[%r108], %r276;
	ld.shared.u32 	%r277, [%r99+8216];
	ld.shared.u32 	%r278, [%r103+1536];
	add.s32 	%r279, %r278, %r277;
	min.s32 	%r280, %r279, %r252;
	st.shared.u32 	[%r108+8192], %r280;
	ld.shared.u32 	%r281, [%r103+1664];
	add.s32 	%r282, %r281, %r273;
	min.s32 	%r283, %r282, %r255;
	st.shared.u32 	[%r108+128], %r283;
	ld.shared.u32 	%r284, [%r103+1664];
	add.s32 	%r285, %r284, %r277;
	min.s32 	%r286, %r285, %r258;
	st.shared.u32 	[%r108+8320], %r286;
	ld.shared.u32 	%r287, [%r76+28];
	ld.shared.u32 	%r288, [%r83+1792];
	add.s32 	%r289, %r288, %r287;
	min.s32 	%r290, %r289, %r262;
	st.shared.u32 	[%r87], %r290;
	ld.shared.u32 	%r291, [%r76+8220];
	add.s32 	%r292, %r288, %r291;
	min.s32 	%r293, %r292, %r265;
	st.shared.u32 	[%r87+8192], %r293;
	ld.shared.u32 	%r294, [%r76+28];
	ld.shared.u32 	%r295, [%r83+1920];
	add.s32 	%r296, %r295, %r294;
	min.s32 	%r297, %r296, %r269;
	st.shared.u32 	[%r87+128], %r297;
	ld.shared.u32 	%r298, [%r76+8220];
	add.s32 	%r299, %r295, %r298;
	min.s32 	%r300, %r299, %r272;
	st.shared.u32 	[%r87+8320], %r300;
	ld.shared.u32 	%r301, [%r99+28];
	ld.shared.u32 	%r302, [%r103+1792];
	add.s32 	%r303, %r302, %r301;
	min.s32 	%r304, %r303, %r276;
	st.shared.u32 	[%r108], %r304;
	ld.shared.u32 	%r305, [%r99+8220];
	ld.shared.u32 	%r306, [%r103+1792];
	add.s32 	%r307, %r306, %r305;
	min.s32 	%r308, %r307, %r280;
	st.shared.u32 	[%r108+8192], %r308;
	ld.shared.u32 	%r309, [%r103+1920];
	add.s32 	%r310, %r309, %r301;
	min.s32 	%r311, %r310, %r283;
	st.shared.u32 	[%r108+128], %r311;
	ld.shared.u32 	%r312, [%r103+1920];
	add.s32 	%r313, %r312, %r305;
	min.s32 	%r314, %r313, %r286;
	st.shared.u32 	[%r108+8320], %r314;
	ld.shared.u32 	%r315, [%r76+32];
	ld.shared.u32 	%r316, [%r83+2048];
	add.s32 	%r317, %r316, %r315;
	min.s32 	%r318, %r317, %r290;
	st.shared.u32 	[%r87], %r318;
	ld.shared.u32 	%r319, [%r76+8224];
	add.s32 	%r320, %r316, %r319;
	min.s32 	%r321, %r320, %r293;
	st.shared.u32 	[%r87+8192], %r321;
	ld.shared.u32 	%r322, [%r76+32];
	ld.shared.u32 	%r323, [%r83+2176];
	add.s32 	%r324, %r323, %r322;
	min.s32 	%r325, %r324, %r297;
	st.shared.u32 	[%r87+128], %r325;
	ld.shared.u32 	%r326, [%r76+8224];
	add.s32 	%r327, %r323, %r326;
	min.s32 	%r328, %r327, %r300;
	st.shared.u32 	[%r87+8320], %r328;
	ld.shared.u32 	%r329, [%r99+32];
	ld.shared.u32 	%r330, [%r103+2048];
	add.s32 	%r331, %r330, %r329;
	min.s32 	%r332, %r331, %r304;
	st.shared.u32 	[%r108], %r332;
	ld.shared.u32 	%r333, [%r99+8224];
	ld.shared.u32 	%r334, [%r103+2048];
	add.s32 	%r335, %r334, %r333;
	min.s32 	%r336, %r335, %r308;
	st.shared.u32 	[%r108+8192], %r336;
	ld.shared.u32 	%r337, [%r103+2176];
	add.s32 	%r338, %r337, %r329;
	min.s32 	%r339, %r338, %r311;
	st.shared.u32 	[%r108+128], %r339;
	ld.shared.u32 	%r340, [%r103+2176];
	add.s32 	%r341, %r340, %r333;
	min.s32 	%r342, %r341, %r314;
	st.shared.u32 	[%r108+8320], %r342;
	ld.shared.u32 	%r343, [%r76+36];
	ld.shared.u32 	%r344, [%r83+2304];
	add.s32 	%r345, %r344, %r343;
	min.s32 	%r346, %r345, %r318;
	st.shared.u32 	[%r87], %r346;
	ld.shared.u32 	%r347, [%r76+8228];
	add.s32 	%r348, %r344, %r347;
	min.s32 	%r349, %r348, %r321;
	st.shared.u32 	[%r87+8192], %r349;
	ld.shared.u32 	%r350, [%r76+36];
	ld.shared.u32 	%r351, [%r83+2432];
	add.s32 	%r352, %r351, %r350;
	min.s32 	%r353, %r352, %r325;
	st.shared.u32 	[%r87+128], %r353;
	ld.shared.u32 	%r354, [%r76+8228];
	add.s32 	%r355, %r351, %r354;
	min.s32 	%r356, %r355, %r328;
	st.shared.u32 	[%r87+8320], %r356;
	ld.shared.u32 	%r357, [%r99+36];
	ld.shared.u32 	%r358, [%r103+2304];
	add.s32 	%r359, %r358, %r357;
	min.s32 	%r360, %r359, %r332;
	st.shared.u32 	[%r108], %r360;
	ld.shared.u32 	%r361, [%r99+8228];
	ld.shared.u32 	%r362, [%r103+2304];
	add.s32 	%r363, %r362, %r361;
	min.s32 	%r364, %r363, %r336;
	st.shared.u32 	[%r108+8192], %r364;
	ld.shared.u32 	%r365, [%r103+2432];
	add.s32 	%r366, %r365, %r357;
	min.s32 	%r367, %r366, %r339;
	st.shared.u32 	[%r108+128], %r367;
	ld.shared.u32 	%r368, [%r103+2432];
	add.s32 	%r369, %r368, %r361;
	min.s32 	%r370, %r369, %r342;
	st.shared.u32 	[%r108+8320], %r370;
	ld.shared.u32 	%r371, [%r76+40];
	ld.shared.u32 	%r372, [%r83+2560];
	add.s32 	%r373, %r372, %r371;
	min.s32 	%r374, %r373, %r346;
	st.shared.u32 	[%r87], %r374;
	ld.shared.u32 	%r375, [%r76+8232];
	add.s32 	%r376, %r372, %r375;
	min.s32 	%r377, %r376, %r349;
	st.shared.u32 	[%r87+8192], %r377;
	ld.shared.u32 	%r378, [%r76+40];
	ld.shared.u32 	%r379, [%r83+2688];
	add.s32 	%r380, %r379, %r378;
	min.s32 	%r381, %r380, %r353;
	st.shared.u32 	[%r87+128], %r381;
	ld.shared.u32 	%r382, [%r76+8232];
	add.s32 	%r383, %r379, %r382;
	min.s32 	%r384, %r383, %r356;
	st.shared.u32 	[%r87+8320], %r384;
	ld.shared.u32 	%r385, [%r99+40];
	ld.shared.u32 	%r386, [%r103+2560];
	add.s32 	%r387, %r386, %r385;
	min.s32 	%r388, %r387, %r360;
	st.shared.u32 	[%r108], %r388;
	ld.shared.u32 	%r389, [%r99+8232];
	ld.shared.u32 	%r390, [%r103+2560];
	add.s32 	%r391, %r390, %r389;
	min.s32 	%r392, %r391, %r364;
	st.shared.u32 	[%r108+8192], %r392;
	ld.shared.u32 	%r393, [%r103+2688];
	add.s32 	%r394, %r393, %r385;
	min.s32 	%r395, %r394, %r367;
	st.shared.u32 	[%r108+128], %r395;
	ld.shared.u32 	%r396, [%r103+2688];
	add.s32 	%r397, %r396, %r389;
	min.s32 	%r398, %r397, %r370;
	st.shared.u32 	[%r108+8320], %r398;
	ld.shared.u32 	%r399, [%r76+44];
	ld.shared.u32 	%r400, [%r83+2816];
	add.s32 	%r401, %r400, %r399;
	min.s32 	%r402, %r401, %r374;
	st.shared.u32 	[%r87], %r402;
	ld.shared.u32 	%r403, [%r76+8236];
	add.s32 	%r404, %r400, %r403;
	min.s32 	%r405, %r404, %r377;
	st.shared.u32 	[%r87+8192], %r405;
	ld.shared.u32 	%r406, [%r76+44];
	ld.shared.u32 	%r407, [%r83+2944];
	add.s32 	%r408, %r407, %r406;
	min.s32 	%r409, %r408, %r381;
	st.shared.u32 	[%r87+128], %r409;
	ld.shared.u32 	%r410, [%r76+8236];
	add.s32 	%r411, %r407, %r410;
	min.s32 	%r412, %r411, %r384;
	st.shared.u32 	[%r87+8320], %r412;
	ld.shared.u32 	%r413, [%r99+44];
	ld.shared.u32 	%r414, [%r103+2816];
	add.s32 	%r415, %r414, %r413;
	min.s32 	%r416, %r415, %r388;
	st.shared.u32 	[%r108], %r416;
	ld.shared.u32 	%r417, [%r99+8236];
	ld.shared.u32 	%r418, [%r103+2816];
	add.s32 	%r419, %r418, %r417;
	min.s32 	%r420, %r419, %r392;
	st.shared.u32 	[%r108+8192], %r420;
	ld.shared.u32 	%r421, [%r103+2944];
	add.s32 	%r422, %r421, %r413;
	min.s32 	%r423, %r422, %r395;
	st.shared.u32 	[%r108+128], %r423;
	ld.shared.u32 	%r424, [%r103+2944];
	add.s32 	%r425, %r424, %r417;
	min.s32 	%r426, %r425, %r398;
	st.shared.u32 	[%r108+8320], %r426;
	ld.shared.u32 	%r427, [%r76+48];
	ld.shared.u32 	%r428, [%r83+3072];
	add.s32 	%r429, %r428, %r427;
	min.s32 	%r430, %r429, %r402;
	st.shared.u32 	[%r87], %r430;
	ld.shared.u32 	%r431, [%r76+8240];
	add.s32 	%r432, %r428, %r431;
	min.s32 	%r433, %r432, %r405;
	st.shared.u32 	[%r87+8192], %r433;
	ld.shared.u32 	%r434, [%r76+48];
	ld.shared.u32 	%r435, [%r83+3200];
	add.s32 	%r436, %r435, %r434;
	min.s32 	%r437, %r436, %r409;
	st.shared.u32 	[%r87+128], %r437;
	ld.shared.u32 	%r438, [%r76+8240];
	add.s32 	%r439, %r435, %r438;
	min.s32 	%r440, %r439, %r412;
	st.shared.u32 	[%r87+8320], %r440;
	ld.shared.u32 	%r441, [%r99+48];
	ld.shared.u32 	%r442, [%r103+3072];
	add.s32 	%r443, %r442, %r441;
	min.s32 	%r444, %r443, %r416;
	st.shared.u32 	[%r108], %r444;
	ld.shared.u32 	%r445, [%r99+8240];
	ld.shared.u32 	%r446, [%r103+3072];
	add.s32 	%r447, %r446, %r445;
	min.s32 	%r448, %r447, %r420;
	st.shared.u32 	[%r108+8192], %r448;
	ld.shared.u32 	%r449, [%r103+3200];
	add.s32 	%r450, %r449, %r441;
	min.s32 	%r451, %r450, %r423;
	st.shared.u32 	[%r108+128], %r451;
	ld.shared.u32 	%r452, [%r103+3200];
	add.s32 	%r453, %r452, %r445;
	min.s32 	%r454, %r453, %r426;
	st.shared.u32 	[%r108+8320], %r454;
	ld.shared.u32 	%r455, [%r76+52];
	ld.shared.u32 	%r456, [%r83+3328];
	add.s32 	%r457, %r456, %r455;
	min.s32 	%r458, %r457, %r430;
	st.shared.u32 	[%r87], %r458;
	ld.shared.u32 	%r459, [%r76+8244];
	add.s32 	%r460, %r456, %r459;
	min.s32 	%r461, %r460, %r433;
	st.shared.u32 	[%r87+8192], %r461;
	ld.shared.u32 	%r462, [%r76+52];
	ld.shared.u32 	%r463, [%r83+3456];
	add.s32 	%r464, %r463, %r462;
	min.s32 	%r465, %r464, %r437;
	st.shared.u32 	[%r87+128], %r465;
	ld.shared.u32 	%r466, [%r76+8244];
	add.s32 	%r467, %r463, %r466;
	min.s32 	%r468, %r467, %r440;
	st.shared.u32 	[%r87+8320], %r468;
	ld.shared.u32 	%r469, [%r99+52];
	ld.shared.u32 	%r470, [%r103+3328];
	add.s32 	%r471, %r470, %r469;
	min.s32 	%r472, %r471, %r444;
	st.shared.u32 	[%r108], %r472;
	ld.shared.u32 	%r473, [%r99+8244];
	ld.shared.u32 	%r474, [%r103+3328];
	add.s32 	%r475, %r474, %r473;
	min.s32 	%r476, %r475, %r448;
	st.shared.u32 	[%r108+8192], %r476;
	ld.shared.u32 	%r477, [%r103+3456];
	add.s32 	%r478, %r477, %r469;
	min.s32 	%r479, %r478, %r451;
	st.shared.u32 	[%r108+128], %r479;
	ld.shared.u32 	%r480, [%r103+3456];
	add.s32 	%r481, %r480, %r473;
	min.s32 	%r482, %r481, %r454;
	st.shared.u32 	[%r108+8320], %r482;
	ld.shared.u32 	%r483, [%r76+56];
	ld.shared.u32 	%r484, [%r83+3584];
	add.s32 	%r485, %r484, %r483;
	min.s32 	%r486, %r485, %r458;
	st.shared.u32 	[%r87], %r486;
	ld.shared.u32 	%r487, [%r76+8248];
	add.s32 	%r488, %r484, %r487;
	min.s32 	%r489, %r488, %r461;
	st.shared.u32 	[%r87+8192], %r489;
	ld.shared.u32 	%r490, [%r76+56];
	ld.shared.u32 	%r491, [%r83+3712];
	add.s32 	%r492, %r491, %r490;
	min.s32 	%r493, %r492, %r465;
	st.shared.u32 	[%r87+128], %r493;
	ld.shared.u32 	%r494, [%r76+8248];
	add.s32 	%r495, %r491, %r494;
	min.s32 	%r496, %r495, %r468;
	st.shared.u32 	[%r87+8320], %r496;
	ld.shared.u32 	%r497, [%r99+56];
	ld.shared.u32 	%r498, [%r103+3584];
	add.s32 	%r499, %r498, %r497;
	min.s32 	%r500, %r499, %r472;
	st.shared.u32 	[%r108], %r500;
	ld.shared.u32 	%r501, [%r99+8248];
	ld.shared.u32 	%r502, [%r103+3584];
	add.s32 	%r503, %r502, %r501;
	min.s32 	%r504, %r503, %r476;
	st.shared.u32 	[%r108+8192], %r504;
	ld.shared.u32 	%r505, [%r103+3712];
	add.s32 	%r506, %r505, %r497;
	min.s32 	%r507, %r506, %r479;
	st.shared.u32 	[%r108+128], %r507;
	ld.shared.u32 	%r508, [%r103+3712];
	add.s32 	%r509, %r508, %r501;
	min.s32 	%r510, %r509, %r482;
	st.shared.u32 	[%r108+8320], %r510;
	ld.shared.u32 	%r511, [%r76+60];
	ld.shared.u32 	%r512, [%r83+3840];
	add.s32 	%r513, %r512, %r511;
	min.s32 	%r514, %r513, %r486;
	st.shared.u32 	[%r87], %r514;
	ld.shared.u32 	%r515, [%r76+8252];
	add.s32 	%r516, %r512, %r515;
	min.s32 	%r517, %r516, %r489;
	st.shared.u32 	[%r87+8192], %r517;
	ld.shared.u32 	%r518, [%r76+60];
	ld.shared.u32 	%r519, [%r83+3968];
	add.s32 	%r520, %r519, %r518;
	min.s32 	%r521, %r520, %r493;
	st.shared.u32 	[%r87+128], %r521;
	ld.shared.u32 	%r522, [%r76+8252];
	add.s32 	%r523, %r519, %r522;
	min.s32 	%r524, %r523, %r496;
	st.shared.u32 	[%r87+8320], %r524;
	ld.shared.u32 	%r525, [%r99+60];
	ld.shared.u32 	%r526, [%r103+3840];
	add.s32 	%r527, %r526, %r525;
	min.s32 	%r528, %r527, %r500;
	st.shared.u32 	[%r108], %r528;
	ld.shared.u32 	%r529, [%r99+8252];
	ld.shared.u32 	%r530, [%r103+3840];
	add.s32 	%r531, %r530, %r529;
	min.s32 	%r532, %r531, %r504;
	st.shared.u32 	[%r108+8192], %r532;
	ld.shared.u32 	%r533, [%r103+3968];
	add.s32 	%r534, %r533, %r525;
	min.s32 	%r535, %r534, %r507;
	st.shared.u32 	[%r108+128], %r535;
	ld.shared.u32 	%r536, [%r103+3968];
	add.s32 	%r537, %r536, %r529;
	min.s32 	%r538, %r537, %r510;
	st.shared.u32 	[%r108+8320], %r538;
	ld.shared.u32 	%r539, [%r76+64];
	ld.shared.u32 	%r540, [%r83+4096];
	add.s32 	%r541, %r540, %r539;
	min.s32 	%r542, %r541, %r514;
	st.shared.u32 	[%r87], %r542;
	ld.shared.u32 	%r543, [%r76+8256];
	add.s32 	%r544, %r540, %r543;
	min.s32 	%r545, %r544, %r517;
	st.shared.u32 	[%r87+8192], %r545;
	ld.shared.u32 	%r546, [%r76+64];
	ld.shared.u32 	%r547, [%r83+4224];
	add.s32 	%r548, %r547, %r546;
	min.s32 	%r549, %r548, %r521;
	st.shared.u32 	[%r87+128], %r549;
	ld.shared.u32 	%r550, [%r76+8256];
	add.s32 	%r551, %r547, %r550;
	min.s32 	%r552, %r551, %r524;
	st.shared.u32 	[%r87+8320], %r552;
	ld.shared.u32 	%r553, [%r99+64];
	ld.shared.u32 	%r554, [%r103+4096];
	add.s32 	%r555, %r554, %r553;
	min.s32 	%r556, %r555, %r528;
	st.shared.u32 	[%r108], %r556;
	ld.shared.u32 	%r557, [%r99+8256];
	ld.shared.u32 	%r558, [%r103+4096];
	add.s32 	%r559, %r558, %r557;
	min.s32 	%r560, %r559, %r532;
	st.shared.u32 	[%r108+8192], %r560;
	ld.shared.u32 	%r561, [%r103+4224];
	add.s32 	%r562, %r561, %r553;
	min.s32 	%r563, %r562, %r535;
	st.shared.u32 	[%r108+128], %r563;
	ld.shared.u32 	%r564, [%r103+4224];
	add.s32 	%r565, %r564, %r557;
	min.s32 	%r566, %r565, %r538;
	st.shared.u32 	[%r108+8320], %r566;
	ld.shared.u32 	%r567, [%r76+68];
	ld.shared.u32 	%r568, [%r83+4352];
	add.s32 	%r569, %r568, %r567;
	min.s32 	%r570, %r569, %r542;
	st.shared.u32 	[%r87], %r570;
	ld.shared.u32 	%r571, [%r76+8260];
	add.s32 	%r572, %r568, %r571;
	min.s32 	%r573, %r572, %r545;
	st.shared.u32 	[%r87+8192], %r573;
	ld.shared.u32 	%r574, [%r76+68];
	ld.shared.u32 	%r575, [%r83+4480];
	add.s32 	%r576, %r575, %r574;
	min.s32 	%r577, %r576, %r549;
	st.shared.u32 	[%r87+128], %r577;
	ld.shared.u32 	%r578, [%r76+8260];
	add.s32 	%r579, %r575, %r578;
	min.s32 	%r580, %r579, %r552;
	st.shared.u32 	[%r87+8320], %r580;
	ld.shared.u32 	%r581, [%r99+68];
	ld.shared.u32 	%r582, [%r103+4352];
	add.s32 	%r583, %r582, %r581;
	min.s32 	%r584, %r583, %r556;
	st.shared.u32 	[%r108], %r584;
	ld.shared.u32 	%r585, [%r99+8260];
	ld.shared.u32 	%r586, [%r103+4352];
	add.s32 	%r587, %r586, %r585;
	min.s32 	%r588, %r587, %r560;
	st.shared.u32 	[%r108+8192], %r588;
	ld.shared.u32 	%r589, [%r103+4480];
	add.s32 	%r590, %r589, %r581;
	min.s32 	%r591, %r590, %r563;
	st.shared.u32 	[%r108+128], %r591;
	ld.shared.u32 	%r592, [%r103+4480];
	add.s32 	%r593, %r592, %r585;
	min.s32 	%r594, %r593, %r566;
	st.shared.u32 	[%r108+8320], %r594;
	ld.shared.u32 	%r595, [%r76+72];
	ld.shared.u32 	%r596, [%r83+4608];
	add.s32 	%r597, %r596, %r595;
	min.s32 	%r598, %r597, %r570;
	st.shared.u32 	[%r87], %r598;
	ld.shared.u32 	%r599, [%r76+8264];
	add.s32 	%r600, %r596, %r599;
	min.s32 	%r601, %r600, %r573;
	st.shared.u32 	[%r87+8192], %r601;
	ld.shared.u32 	%r602, [%r76+72];
	ld.shared.u32 	%r603, [%r83+4736];
	add.s32 	%r604, %r603, %r602;
	min.s32 	%r605, %r604, %r577;
	st.shared.u32 	[%r87+128], %r605;
	ld.shared.u32 	%r606, [%r76+8264];
	add.s32 	%r607, %r603, %r606;
	min.s32 	%r608, %r607, %r580;
	st.shared.u32 	[%r87+8320], %r608;
	ld.shared.u32 	%r609, [%r99+72];
	ld.shared.u32 	%r610, [%r103+4608];
	add.s32 	%r611, %r610, %r609;
	min.s32 	%r612, %r611, %r584;
	st.shared.u32 	[%r108], %r612;
	ld.shared.u32 	%r613, [%r99+8264];
	ld.shared.u32 	%r614, [%r103+4608];
	add.s32 	%r615, %r614, %r613;
	min.s32 	%r616, %r615, %r588;
	st.shared.u32 	[%r108+8192], %r616;
	ld.shared.u32 	%r617, [%r103+4736];
	add.s32 	%r618, %r617, %r609;
	min.s32 	%r619, %r618, %r591;
	st.shared.u32 	[%r108+128], %r619;
	ld.shared.u32 	%r620, [%r103+4736];
	add.s32 	%r621, %r620, %r613;
	min.s32 	%r622, %r621, %r594;
	st.shared.u32 	[%r108+8320], %r622;
	ld.shared.u32 	%r623, [%r76+76];
	ld.shared.u32 	%r624, [%r83+4864];
	add.s32 	%r625, %r624, %r623;
	min.s32 	%r626, %r625, %r598;
	st.shared.u32 	[%r87], %r626;
	ld.shared.u32 	%r627, [%r76+8268];
	add.s32 	%r628, %r624, %r627;
	min.s32 	%r629, %r628, %r601;
	st.shared.u32 	[%r87+8192], %r629;
	ld.shared.u32 	%r630, [%r76+76];
	ld.shared.u32 	%r631, [%r83+4992];
	add.s32 	%r632, %r631, %r630;
	min.s32 	%r633, %r632, %r605;
	st.shared.u32 	[%r87+128], %r633;
	ld.shared.u32 	%r634, [%r76+8268];
	add.s32 	%r635, %r631, %r634;
	min.s32 	%r636, %r635, %r608;
	st.shared.u32 	[%r87+8320], %r636;
	ld.shared.u32 	%r637, [%r99+76];
	ld.shared.u32 	%r638, [%r103+4864];
	add.s32 	%r639, %r638, %r637;
	min.s32 	%r640, %r639, %r612;
	st.shared.u32 	[%r108], %r640;
	ld.shared.u32 	%r641, [%r99+8268];
	ld.shared.u32 	%r642, [%r103+4864];
	add.s32 	%r643, %r642, %r641;
	min.s32 	%r644, %r643, %r616;
	st.shared.u32 	[%r108+8192], %r644;
	ld.shared.u32 	%r645, [%r103+4992];
	add.s32 	%r646, %r645, %r637;
	min.s32 	%r647, %r646, %r619;
	st.shared.u32 	[%r108+128], %r647;
	ld.shared.u32 	%r648, [%r103+4992];
	add.s32 	%r649, %r648, %r641;
	min.s32 	%r650, %r649, %r622;
	st.shared.u32 	[%r108+8320], %r650;
	ld.shared.u32 	%r651, [%r76+80];
	ld.shared.u32 	%r652, [%r83+5120];
	add.s32 	%r653, %r652, %r651;
	min.s32 	%r654, %r653, %r626;
	st.shared.u32 	[%r87], %r654;
	ld.shared.u32 	%r655, [%r76+8272];
	add.s32 	%r656, %r652, %r655;
	min.s32 	%r657, %r656, %r629;
	st.shared.u32 	[%r87+8192], %r657;
	ld.shared.u32 	%r658, [%r76+80];
	ld.shared.u32 	%r659, [%r83+5248];
	add.s32 	%r660, %r659, %r658;
	min.s32 	%r661, %r660, %r633;
	st.shared.u32 	[%r87+128], %r661;
	ld.shared.u32 	%r662, [%r76+8272];
	add.s32 	%r663, %r659, %r662;
	min.s32 	%r664, %r663, %r636;
	st.shared.u32 	[%r87+8320], %r664;
	ld.shared.u32 	%r665, [%r99+80];
	ld.shared.u32 	%r666, [%r103+5120];
	add.s32 	%r667, %r666, %r665;
	min.s32 	%r668, %r667, %r640;
	st.shared.u32 	[%r108], %r668;
	ld.shared.u32 	%r669, [%r99+8272];
	ld.shared.u32 	%r670, [%r103+5120];
	add.s32 	%r671, %r670, %r669;
	min.s32 	%r672, %r671, %r644;
	st.shared.u32 	[%r108+8192], %r672;
	ld.shared.u32 	%r673, [%r103+5248];
	add.s32 	%r674, %r673, %r665;
	min.s32 	%r675, %r674, %r647;
	st.shared.u32 	[%r108+128], %r675;
	ld.shared.u32 	%r676, [%r103+5248];
	add.s32 	%r677, %r676, %r669;
	min.s32 	%r678, %r677, %r650;
	st.shared.u32 	[%r108+8320], %r678;
	ld.shared.u32 	%r679, [%r76+84];
	ld.shared.u32 	%r680, [%r83+5376];
	add.s32 	%r681, %r680, %r679;
	min.s32 	%r682, %r681, %r654;
	st.shared.u32 	[%r87], %r682;
	ld.shared.u32 	%r683, [%r76+8276];
	add.s32 	%r684, %r680, %r683;
	min.s32 	%r685, %r684, %r657;
	st.shared.u32 	[%r87+8192], %r685;
	ld.shared.u32 	%r686, [%r76+84];
	ld.shared.u32 	%r687, [%r83+5504];
	add.s32 	%r688, %r687, %r686;
	min.s32 	%r689, %r688, %r661;
	st.shared.u32 	[%r87+128], %r689;
	ld.shared.u32 	%r690, [%r76+8276];
	add.s32 	%r691, %r687, %r690;
	min.s32 	%r692, %r691, %r664;
	st.shared.u32 	[%r87+8320], %r692;
	ld.shared.u32 	%r693, [%r99+84];
	ld.shared.u32 	%r694, [%r103+5376];
	add.s32 	%r695, %r694, %r693;
	min.s32 	%r696, %r695, %r668;
	st.shared.u32 	[%r108], %r696;
	ld.shared.u32 	%r697, [%r99+8276];
	ld.shared.u32 	%r698, [%r103+5376];
	add.s32 	%r699, %r698, %r697;
	min.s32 	%r700, %r699, %r672;
	st.shared.u32 	[%r108+8192], %r700;
	ld.shared.u32 	%r701, [%r103+5504];
	add.s32 	%r702, %r701, %r693;
	min.s32 	%r703, %r702, %r675;
	st.shared.u32 	[%r108+128], %r703;
	ld.shared.u32 	%r704, [%r103+5504];
	add.s32 	%r705, %r704, %r697;
	min.s32 	%r706, %r705, %r678;
	st.shared.u32 	[%r108+8320], %r706;
	ld.shared.u32 	%r707, [%r76+88];
	ld.shared.u32 	%r708, [%r83+5632];
	add.s32 	%r709, %r708, %r707;
	min.s32 	%r710, %r709, %r682;
	st.shared.u32 	[%r87], %r710;
	ld.shared.u32 	%r711, [%r76+8280];
	add.s32 	%r712, %r708, %r711;
	min.s32 	%r713, %r712, %r685;
	st.shared.u32 	[%r87+8192], %r713;
	ld.shared.u32 	%r714, [%r76+88];
	ld.shared.u32 	%r715, [%r83+5760];
	add.s32 	%r716, %r715, %r714;
	min.s32 	%r717, %r716, %r689;
	st.shared.u32 	[%r87+128], %r717;
	ld.shared.u32 	%r718, [%r76+8280];
	add.s32 	%r719, %r715, %r718;
	min.s32 	%r720, %r719, %r692;
	st.shared.u32 	[%r87+8320], %r720;
	ld.shared.u32 	%r721, [%r99+88];
	ld.shared.u32 	%r722, [%r103+5632];
	add.s32 	%r723, %r722, %r721;
	min.s32 	%r724, %r723, %r696;
	st.shared.u32 	[%r108], %r724;
	ld.shared.u32 	%r725, [%r99+8280];
	ld.shared.u32 	%r726, [%r103+5632];
	add.s32 	%r727, %r726, %r725;
	min.s32 	%r728, %r727, %r700;
	st.shared.u32 	[%r108+8192], %r728;
	ld.shared.u32 	%r729, [%r103+5760];
	add.s32 	%r730, %r729, %r721;
	min.s32 	%r731, %r730, %r703;
	st.shared.u32 	[%r108+128], %r731;
	ld.shared.u32 	%r732, [%r103+5760];
	add.s32 	%r733, %r732, %r725;
	min.s32 	%r734, %r733, %r706;
	st.shared.u32 	[%r108+8320], %r734;
	ld.shared.u32 	%r735, [%r76+92];
	ld.shared.u32 	%r736, [%r83+5888];
	add.s32 	%r737, %r736, %r735;
	min.s32 	%r738, %r737, %r710;
	st.shared.u32 	[%r87], %r738;
	ld.shared.u32 	%r739, [%r76+8284];
	add.s32 	%r740, %r736, %r739;
	min.s32 	%r741, %r740, %r713;
	st.shared.u32 	[%r87+8192], %r741;
	ld.shared.u32 	%r742, [%r76+92];
	ld.shared.u32 	%r743, [%r83+6016];
	add.s32 	%r744, %r743, %r742;
	min.s32 	%r745, %r744, %r717;
	st.shared.u32 	[%r87+128], %r745;
	ld.shared.u32 	%r746, [%r76+8284];
	add.s32 	%r747, %r743, %r746;
	min.s32 	%r748, %r747, %r720;
	st.shared.u32 	[%r87+8320], %r748;
	ld.shared.u32 	%r749, [%r99+92];
	ld.shared.u32 	%r750, [%r103+5888];
	add.s32 	%r751, %r750, %r749;
	min.s32 	%r752, %r751, %r724;
	st.shared.u32 	[%r108], %r752;
	ld.shared.u32 	%r753, [%r99+8284];
	ld.shared.u32 	%r754, [%r103+5888];
	add.s32 	%r755, %r754, %r753;
	min.s32 	%r756, %r755, %r728;
	st.shared.u32 	[%r108+8192], %r756;
	ld.shared.u32 	%r757, [%r103+6016];
	add.s32 	%r758, %r757, %r749;
	min.s32 	%r759, %r758, %r731;
	st.shared.u32 	[%r108+128], %r759;
	ld.shared.u32 	%r760, [%r103+6016];
	add.s32 	%r761, %r760, %r753;
	min.s32 	%r762, %r761, %r734;
	st.shared.u32 	[%r108+8320], %r762;
	ld.shared.u32 	%r763, [%r76+96];
	ld.shared.u32 	%r764, [%r83+6144];
	add.s32 	%r765, %r764, %r763;
	min.s32 	%r766, %r765, %r738;
	st.shared.u32 	[%r87], %r766;
	ld.shared.u32 	%r767, [%r76+8288];
	add.s32 	%r768, %r764, %r767;
	min.s32 	%r769, %r768, %r741;
	st.shared.u32 	[%r87+8192], %r769;
	ld.shared.u32 	%r770, [%r76+96];
	ld.shared.u32 	%r771, [%r83+6272];
	add.s32 	%r772, %r771, %r770;
	min.s32 	%r773, %r772, %r745;
	st.shared.u32 	[%r87+128], %r773;
	ld.shared.u32 	%r774, [%r76+8288];
	add.s32 	%r775, %r771, %r774;
	min.s32 	%r776, %r775, %r748;
	st.shared.u32 	[%r87+8320], %r776;
	ld.shared.u32 	%r777, [%r99+96];
	ld.shared.u32 	%r778, [%r103+6144];
	add.s32 	%r779, %r778, %r777;
	min.s32 	%r780, %r779, %r752;
	st.shared.u32 	[%r108], %r780;
	ld.shared.u32 	%r781, [%r99+8288];
	ld.shared.u32 	%r782, [%r103+6144];
	add.s32 	%r783, %r782, %r781;
	min.s32 	%r784, %r783, %r756;
	st.shared.u32 	[%r108+8192], %r784;
	ld.shared.u32 	%r785, [%r103+6272];
	add.s32 	%r786, %r785, %r777;
	min.s32 	%r787, %r786, %r759;
	st.shared.u32 	[%r108+128], %r787;
	ld.shared.u32 	%r788, [%r103+6272];
	add.s32 	%r789, %r788, %r781;
	min.s32 	%r790, %r789, %r762;
	st.shared.u32 	[%r108+8320], %r790;
	ld.shared.u32 	%r791, [%r76+100];
	ld.shared.u32 	%r792, [%r83+6400];
	add.s32 	%r793, %r792, %r791;
	min.s32 	%r794, %r793, %r766;
	st.shared.u32 	[%r87], %r794;
	ld.shared.u32 	%r795, [%r76+8292];
	add.s32 	%r796, %r792, %r795;
	min.s32 	%r797, %r796, %r769;
	st.shared.u32 	[%r87+8192], %r797;
	ld.shared.u32 	%r798, [%r76+100];
	ld.shared.u32 	%r799, [%r83+6528];
	add.s32 	%r800, %r799, %r798;
	min.s32 	%r801, %r800, %r773;
	st.shared.u32 	[%r87+128], %r801;
	ld.shared.u32 	%r802, [%r76+8292];
	add.s32 	%r803, %r799, %r802;
	min.s32 	%r804, %r803, %r776;
	st.shared.u32 	[%r87+8320], %r804;
	ld.shared.u32 	%r805, [%r99+100];
	ld.shared.u32 	%r806, [%r103+6400];
	add.s32 	%r807, %r806, %r805;
	min.s32 	%r808, %r807, %r780;
	st.shared.u32 	[%r108], %r808;
	ld.shared.u32 	%r809, [%r99+8292];
	ld.shared.u32 	%r810, [%r103+6400];
	add.s32 	%r811, %r810, %r809;
	min.s32 	%r812, %r811, %r784;
	st.shared.u32 	[%r108+8192], %r812;
	ld.shared.u32 	%r813, [%r103+6528];
	add.s32 	%r814, %r813, %r805;
	min.s32 	%r815, %r814, %r787;
	st.shared.u32 	[%r108+128], %r815;
	ld.shared.u32 	%r816, [%r103+6528];
	add.s32 	%r817, %r816, %r809;
	min.s32 	%r818, %r817, %r790;
	st.shared.u32 	[%r108+8320], %r818;
	ld.shared.u32 	%r819, [%r76+104];
	ld.shared.u32 	%r820, [%r83+6656];
	add.s32 	%r821, %r820, %r819;
	min.s32 	%r822, %r821, %r794;
	st.shared.u32 	[%r87], %r822;
	ld.shared.u32 	%r823, [%r76+8296];
	add.s32 	%r824, %r820, %r823;
	min.s32 	%r825, %r824, %r797;
	st.shared.u32 	[%r87+8192], %r825;
	ld.shared.u32 	%r826, [%r76+104];
	ld.shared.u32 	%r827, [%r83+6784];
	add.s32 	%r828, %r827, %r826;
	min.s32 	%r829, %r828, %r801;
	st.shared.u32 	[%r87+128], %r829;
	ld.shared.u32 	%r830, [%r76+8296];
	add.s32 	%r831, %r827, %r830;
	min.s32 	%r832, %r831, %r804;
	st.shared.u32 	[%r87+8320], %r832;
	ld.shared.u32 	%r833, [%r99+104];
	ld.shared.u32 	%r834, [%r103+6656];
	add.s32 	%r835, %r834, %r833;
	min.s32 	%r836, %r835, %r808;
	st.shared.u32 	[%r108], %r836;
	ld.shared.u32 	%r837, [%r99+8296];
	ld.shared.u32 	%r838, [%r103+6656];
	add.s32 	%r839, %r838, %r837;
	min.s32 	%r840, %r839, %r812;
	st.shared.u32 	[%r108+8192], %r840;
	ld.shared.u32 	%r841, [%r103+6784];
	add.s32 	%r842, %r841, %r833;
	min.s32 	%r843, %r842, %r815;
	st.shared.u32 	[%r108+128], %r843;
	ld.shared.u32 	%r844, [%r103+6784];
	add.s32 	%r845, %r844, %r837;
	min.s32 	%r846, %r845, %r818;
	st.shared.u32 	[%r108+8320], %r846;
	ld.shared.u32 	%r847, [%r76+108];
	ld.shared.u32 	%r848, [%r83+6912];
	add.s32 	%r849, %r848, %r847;
	min.s32 	%r850, %r849, %r822;
	st.shared.u32 	[%r87], %r850;
	ld.shared.u32 	%r851, [%r76+8300];
	add.s32 	%r852, %r848, %r851;
	min.s32 	%r853, %r852, %r825;
	st.shared.u32 	[%r87+8192], %r853;
	ld.shared.u32 	%r854, [%r76+108];
	ld.shared.u32 	%r855, [%r83+7040];
	add.s32 	%r856, %r855, %r854;
	min.s32 	%r857, %r856, %r829;
	st.shared.u32 	[%r87+128], %r857;
	ld.shared.u32 	%r858, [%r76+8300];
	add.s32 	%r859, %r855, %r858;
	min.s32 	%r860, %r859, %r832;
	st.shared.u32 	[%r87+8320], %r860;
	ld.shared.u32 	%r861, [%r99+108];
	ld.shared.u32 	%r862, [%r103+6912];
	add.s32 	%r863, %r862, %r861;
	min.s32 	%r864, %r863, %r836;
	st.shared.u32 	[%r108], %r864;
	ld.shared.u32 	%r865, [%r99+8300];
	ld.shared.u32 	%r866, [%r103+6912];
	add.s32 	%r867, %r866, %r865;
	min.s32 	%r868, %r867, %r840;
	st.shared.u32 	[%r108+8192], %r868;
	ld.shared.u32 	%r869, [%r103+7040];
	add.s32 	%r870, %r869, %r861;
	min.s32 	%r871, %r870, %r843;
	st.shared.u32 	[%r108+128], %r871;
	ld.shared.u32 	%r872, [%r103+7040];
	add.s32 	%r873, %r872, %r865;
	min.s32 	%r874, %r873, %r846;
	st.shared.u32 	[%r108+8320], %r874;
	ld.shared.u32 	%r875, [%r76+112];
	ld.shared.u32 	%r876, [%r83+7168];
	add.s32 	%r877, %r876, %r875;
	min.s32 	%r878, %r877, %r850;
	st.shared.u32 	[%r87], %r878;
	ld.shared.u32 	%r879, [%r76+8304];
	add.s32 	%r880, %r876, %r879;
	min.s32 	%r881, %r880, %r853;
	st.shared.u32 	[%r87+8192], %r881;
	ld.shared.u32 	%r882, [%r76+112];
	ld.shared.u32 	%r883, [%r83+7296];
	add.s32 	%r884, %r883, %r882;
	min.s32 	%r885, %r884, %r857;
	st.shared.u32 	[%r87+128], %r885;
	ld.shared.u32 	%r886, [%r76+8304];
	add.s32 	%r887, %r883, %r886;
	min.s32 	%r888, %r887, %r860;
	st.shared.u32 	[%r87+8320], %r888;
	ld.shared.u32 	%r889, [%r99+112];
	ld.shared.u32 	%r890, [%r103+7168];
	add.s32 	%r891, %r890, %r889;
	min.s32 	%r892, %r891, %r864;
	st.shared.u32 	[%r108], %r892;
	ld.shared.u32 	%r893, [%r99+8304];
	ld.shared.u32 	%r894, [%r103+7168];
	add.s32 	%r895, %r894, %r893;
	min.s32 	%r896, %r895, %r868;
	st.shared.u32 	[%r108+8192], %r896;
	ld.shared.u32 	%r897, [%r103+7296];
	add.s32 	%r898, %r897, %r889;
	min.s32 	%r899, %r898, %r871;
	st.shared.u32 	[%r108+128], %r899;
	ld.shared.u32 	%r900, [%r103+7296];
	add.s32 	%r901, %r900, %r893;
	min.s32 	%r902, %r901, %r874;
	st.shared.u32 	[%r108+8320], %r902;
	ld.shared.u32 	%r903, [%r76+116];
	ld.shared.u32 	%r904, [%r83+7424];
	add.s32 	%r905, %r904, %r903;
	min.s32 	%r906, %r905, %r878;
	st.shared.u32 	[%r87], %r906;
	ld.shared.u32 	%r907, [%r76+8308];
	add.s32 	%r908, %r904, %r907;
	min.s32 	%r909, %r908, %r881;
	st.shared.u32 	[%r87+8192], %r909;
	ld.shared.u32 	%r910, [%r76+116];
	ld.shared.u32 	%r911, [%r83+7552];
	add.s32 	%r912, %r911, %r910;
	min.s32 	%r913, %r912, %r885;
	st.shared.u32 	[%r87+128], %r913;
	ld.shared.u32 	%r914, [%r76+8308];
	add.s32 	%r915, %r911, %r914;
	min.s32 	%r916, %r915, %r888;
	st.shared.u32 	[%r87+8320], %r916;
	ld.shared.u32 	%r917, [%r99+116];
	ld.shared.u32 	%r918, [%r103+7424];
	add.s32 	%r919, %r918, %r917;
	min.s32 	%r920, %r919, %r892;
	st.shared.u32 	[%r108], %r920;
	ld.shared.u32 	%r921, [%r99+8308];
	ld.shared.u32 	%r922, [%r103+7424];
	add.s32 	%r923, %r922, %r921;
	min.s32 	%r924, %r923, %r896;
	st.shared.u32 	[%r108+8192], %r924;
	ld.shared.u32 	%r925, [%r103+7552];
	add.s32 	%r926, %r925, %r917;
	min.s32 	%r927, %r926, %r899;
	st.shared.u32 	[%r108+128], %r927;
	ld.shared.u32 	%r928, [%r103+7552];
	add.s32 	%r929, %r928, %r921;
	min.s32 	%r930, %r929, %r902;
	st.shared.u32 	[%r108+8320], %r930;
	ld.shared.u32 	%r931, [%r76+120];
	ld.shared.u32 	%r932, [%r83+7680];
	add.s32 	%r933, %r932, %r931;
	min.s32 	%r934, %r933, %r906;
	st.shared.u32 	[%r87], %r934;
	ld.shared.u32 	%r935, [%r76+8312];
	add.s32 	%r936, %r932, %r935;
	min.s32 	%r937, %r936, %r909;
	st.shared.u32 	[%r87+8192], %r937;
	ld.shared.u32 	%r938, [%r76+120];
	ld.shared.u32 	%r939, [%r83+7808];
	add.s32 	%r940, %r939, %r938;
	min.s32 	%r941, %r940, %r913;
	st.shared.u32 	[%r87+128], %r941;
	ld.shared.u32 	%r942, [%r76+8312];
	add.s32 	%r943, %r939, %r942;
	min.s32 	%r944, %r943, %r916;
	st.shared.u32 	[%r87+8320], %r944;
	ld.shared.u32 	%r945, [%r99+120];
	ld.shared.u32 	%r946, [%r103+7680];
	add.s32 	%r947, %r946, %r945;
	min.s32 	%r948, %r947, %r920;
	st.shared.u32 	[%r108], %r948;
	ld.shared.u32 	%r949, [%r99+8312];
	ld.shared.u32 	%r950, [%r103+7680];
	add.s32 	%r951, %r950, %r949;
	min.s32 	%r952, %r951, %r924;
	st.shared.u32 	[%r108+8192], %r952;
	ld.shared.u32 	%r953, [%r103+7808];
	add.s32 	%r954, %r953, %r945;
	min.s32 	%r955, %r954, %r927;
	st.shared.u32 	[%r108+128], %r955;
	ld.shared.u32 	%r956, [%r103+7808];
	add.s32 	%r957, %r956, %r949;
	min.s32 	%r958, %r957, %r930;
	st.shared.u32 	[%r108+8320], %r958;
	ld.shared.u32 	%r959, [%r76+124];
	ld.shared.u32 	%r960, [%r83+7936];
	add.s32 	%r961, %r960, %r959;
	min.s32 	%r986, %r961, %r934;
	st.shared.u32 	[%r87], %r986;
	ld.shared.u32 	%r962, [%r76+8316];
	add.s32 	%r963, %r960, %r962;
	min.s32 	%r985, %r963, %r937;
	st.shared.u32 	[%r87+8192], %r985;
	ld.shared.u32 	%r964, [%r76+124];
	ld.shared.u32 	%r965, [%r83+8064];
	add.s32 	%r966, %r965, %r964;
	min.s32 	%r984, %r966, %r941;
	st.shared.u32 	[%r87+128], %r984;
	ld.shared.u32 	%r967, [%r76+8316];
	add.s32 	%r968, %r965, %r967;
	min.s32 	%r983, %r968, %r944;
	st.shared.u32 	[%r87+8320], %r983;
	ld.shared.u32 	%r969, [%r99+124];
	ld.shared.u32 	%r970, [%r103+7936];
	add.s32 	%r971, %r970, %r969;
	min.s32 	%r982, %r971, %r948;
	st.shared.u32 	[%r108], %r982;
	ld.shared.u32 	%r972, [%r99+8316];
	ld.shared.u32 	%r973, [%r103+7936];
	add.s32 	%r974, %r973, %r972;
	min.s32 	%r981, %r974, %r952;
	st.shared.u32 	[%r108+8192], %r981;
	ld.shared.u32 	%r975, [%r103+8064];
	add.s32 	%r976, %r975, %r969;
	min.s32 	%r980, %r976, %r955;
	st.shared.u32 	[%r108+128], %r980;
	ld.shared.u32 	%r977, [%r103+8064];
	add.s32 	%r978, %r977, %r972;
	min.s32 	%r979, %r978, %r958;
	st.shared.u32 	[%r108+8320], %r979;
	add.s32 	%r987, %r987, 32;
	setp.ne.s32 	%p2, %r987, 64;
	@%p2 bra 	$L__BB1_2;
	st.global.u32 	[%rd1], %r986;
	st.global.u32 	[%rd2], %r985;
	st.global.u32 	[%rd1+128], %r984;
	st.global.u32 	[%rd2+128], %r983;
	st.global.u32 	[%rd3], %r982;
	st.global.u32 	[%rd4], %r981;
	st.global.u32 	[%rd3+128], %r980;
	st.global.u32 	[%rd4+128], %r979;
$L__BB1_4:
	ret;

}
	// .globl	_Z6Phase3Piiii
.visible .entry _Z6Phase3Piiii(
	.param .u64 .ptr .align 1 _Z6Phase3Piiii_param_0,
	.param .u32 _Z6Phase3Piiii_param_1,
	.param .u32 _Z6Phase3Piiii_param_2,
	.param .u32 _Z6Phase3Piiii_param_3
)
{
	.reg .pred 	%p<5>;
	.reg .b32 	%r<457>;
	.reg .b64 	%rd<15>;
	// demoted variable
	.shared .align 4 .b8 _ZZ6Phase3PiiiiE1A[16384];
	// demoted variable
	.shared .align 4 .b8 _ZZ6Phase3PiiiiE1B[16384];
	// demoted variable
	.shared .align 4 .b8 _ZZ6Phase3PiiiiE1C[16384];
	ld.param.u64 	%rd3, [_Z6Phase3Piiii_param_0];
	ld.param.u32 	%r24, [_Z6Phase3Piiii_param_1];
	ld.param.u32 	%r25, [_Z6Phase3Piiii_param_2];
	ld.param.u32 	%r26, [_Z6Phase3Piiii_param_3];
	mov.u32 	%r1, %ctaid.x;
	mov.u32 	%r27, %ctaid.y;
	add.s32 	%r2, %r26, %r27;
	setp.eq.s32 	%p1, %r2, %r24;
	setp.eq.s32 	%p2, %r1, %r24;
	and.pred  	%p3, %p2, %p1;
	@%p3 bra 	$L__BB2_4;
	cvta.to.global.u64 	%rd4, %rd3;
	mov.u32 	%r29, %tid.y;
	mov.u32 	%r30, %tid.x;
	mul.lo.s32 	%r31, %r2, %r25;
	shl.b32 	%r32, %r31, 6;
	shl.b32 	%r33, %r1, 6;
	add.s32 	%r34, %r32, %r33;
	mad.lo.s32 	%r35, %r25, %r29, %r30;
	add.s32 	%r36, %r35, %r34;
	mul.wide.s32 	%rd5, %r36, 4;
	add.s64 	%rd1, %rd4, %rd5;
	ld.global.u32 	%r37, [%rd1];
	shl.b32 	%r38, %r29, 8;
	mov.u32 	%r39, _ZZ6Phase3PiiiiE1C;
	add.s32 	%r40, %r39, %r38;
	shl.b32 	%r41, %r30, 2;
	add.s32 	%r3, %r40, %r41;
	st.shared.u32 	[%r3], %r37;
	shl.b32 	%r42, %r25, 5;
	add.s32 	%r43, %r35, %r42;
	add.s32 	%r44, %r43, %r34;
	mul.wide.s32 	%rd6, %r44, 4;
	add.s64 	%rd2, %rd4, %rd6;
	ld.global.u32 	%r45, [%rd2];
	st.shared.u32 	[%r3+8192], %r45;
	ld.global.u32 	%r46, [%rd1+128];
	st.shared.u32 	[%r3+128], %r46;
	ld.global.u32 	%r47, [%rd2+128];
	st.shared.u32 	[%r3+8320], %r47;
	shl.b32 	%r48, %r24, 6;
	add.s32 	%r49, %r32, %r48;
	add.s32 	%r50, %r35, %r49;
	mul.wide.s32 	%rd7, %r50, 4;
	add.s64 	%rd8, %rd4, %rd7;
	ld.global.u32 	%r51, [%rd8];
	mov.u32 	%r52, _ZZ6Phase3PiiiiE1A;
	add.s32 	%r53, %r52, %r38;
	add.s32 	%r54, %r53, %r41;
	st.shared.u32 	[%r54], %r51;
	add.s32 	%r55, %r43, %r49;
	mul.wide.s32 	%rd9, %r55, 4;
	add.s64 	%rd10, %rd4, %rd9;
	ld.global.u32 	%r56, [%rd10];
	st.shared.u32 	[%r54+8192], %r56;
	ld.global.u32 	%r57, [%rd8+128];
	st.shared.u32 	[%r54+128], %r57;
	ld.global.u32 	%r58, [%rd10+128];
	st.shared.u32 	[%r54+8320], %r58;
	mad.lo.s32 	%r59, %r48, %r25, %r33;
	add.s32 	%r60, %r35, %r59;
	mul.wide.s32 	%rd11, %r60, 4;
	add.s64 	%rd12, %rd4, %rd11;
	ld.global.u32 	%r61, [%rd12];
	mov.u32 	%r62, _ZZ6Phase3PiiiiE1B;
	add.s32 	%r63, %r62, %r38;
	add.s32 	%r64, %r63, %r41;
	st.shared.u32 	[%r64], %r61;
	add.s32 	%r65, %r43, %r59;
	mul.wide.s32 	%rd13, %r65, 4;
	add.s64 	%rd14, %rd4, %rd13;
	ld.global.u32 	%r66, [%rd14];
	st.shared.u32 	[%r64+8192], %r66;
	ld.global.u32 	%r67, [%rd12+128];
	st.shared.u32 	[%r64+128], %r67;
	ld.global.u32 	%r68, [%rd14+128];
	st.shared.u32 	[%r64+8320], %r68;
	bar.sync 	0;
	ld.shared.u32 	%r456, [%r3];
	ld.shared.u32 	%r455, [%r3+8192];
	ld.shared.u32 	%r454, [%r3+128];
	ld.shared.u32 	%r453, [%r3+8320];
	add.s32 	%r451, %r53, 8192;
	add.s32 	%r69, %r41, %r62;
	add.s32 	%r450, %r69, 4096;
	mov.b32 	%r452, 8192;
$L__BB2_2:
	.pragma "nounroll";
	ld.shared.u32 	%r70, [%r451+-8192];
	ld.shared.u32 	%r71, [%r450+-4096];
	add.s32 	%r72, %r71, %r70;
	min.s32 	%r73, %r72, %r456;
	ld.shared.u32 	%r74, [%r451];
	add.s32 	%r75, %r71, %r74;
	min.s32 	%r76, %r75, %r455;
	ld.shared.u32 	%r77, [%r450+-3968];
	add.s32 	%r78, %r77, %r70;
	min.s32 	%r79, %r78, %r454;
	add.s32 	%r80, %r77, %r74;
	min.s32 	%r81, %r80, %r453;
	ld.shared.u32 	%r82, [%r451+-8188];
	ld.shared.u32 	%r83, [%r450+-3840];
	add.s32 	%r84, %r83, %r82;
	min.s32 	%r85, %r84, %r73;
	ld.shared.u32 	%r86, [%r451+4];
	add.s32 	%r87, %r83, %r86;
	min.s32 	%r88, %r87, %r76;
	ld.shared.u32 	%r89, [%r450+-3712];
	add.s32 	%r90, %r89, %r82;
	min.s32 	%r91, %r90, %r79;
	add.s32 	%r92, %r89, %r86;
	min.s32 	%r93, %r92, %r81;
	ld.shared.u32 	%r94, [%r451+-8184];
	ld.shared.u32 	%r95, [%r450+-3584];
	add.s32 	%r96, %r95, %r94;
	min.s32 	%r97, %r96, %r85;
	ld.shared.u32 	%r98, [%r451+8];
	add.s32 	%r99, %r95, %r98;
	min.s32 	%r100, %r99, %r88;
	ld.shared.u32 	%r101, [%r450+-3456];
	add.s32 	%r102, %r101, %r94;
	min.s32 	%r103, %r102, %r91;
	add.s32 	%r104, %r101, %r98;
	min.s32 	%r105, %r104, %r93;
	ld.shared.u32 	%r106, [%r451+-8180];
	ld.shared.u32 	%r107, [%r450+-3328];
	add.s32 	%r108, %r107, %r106;
	min.s32 	%r109, %r108, %r97;
	ld.shared.u32 	%r110, [%r451+12];
	add.s32 	%r111, %r107, %r110;
	min.s32 	%r112, %r111, %r100;
	ld.shared.u32 	%r113, [%r450+-3200];
	add.s32 	%r114, %r113, %r106;
	min.s32 	%r115, %r114, %r103;
	add.s32 	%r116, %r113, %r110;
	min.s32 	%r117, %r116, %r105;
	ld.shared.u32 	%r118, [%r451+-8176];
	ld.shared.u32 	%r119, [%r450+-3072];
	add.s32 	%r120, %r119, %r118;
	min.s32 	%r121, %r120, %r109;
	ld.shared.u32 	%r122, [%r451+16];
	add.s32 	%r123, %r119, %r122;
	min.s32 	%r124, %r123, %r112;
	ld.shared.u32 	%r125, [%r450+-2944];
	add.s32 	%r126, %r125, %r118;
	min.s32 	%r127, %r126, %r115;
	add.s32 	%r128, %r125, %r122;
	min.s32 	%r129, %r128, %r117;
	ld.shared.u32 	%r130, [%r451+-8172];
	ld.shared.u32 	%r131, [%r450+-2816];
	add.s32 	%r132, %r131, %r130;
	min.s32 	%r133, %r132, %r121;
	ld.shared.u32 	%r134, [%r451+20];
	add.s32 	%r135, %r131, %r134;
	min.s32 	%r136, %r135, %r124;
	ld.shared.u32 	%r137, [%r450+-2688];
	add.s32 	%r138, %r137, %r130;
	min.s32 	%r139, %r138, %r127;
	add.s32 	%r140, %r137, %r134;
	min.s32 	%r141, %r140, %r129;
	ld.shared.u32 	%r142, [%r451+-8168];
	ld.shared.u32 	%r143, [%r450+-2560];
	add.s32 	%r144, %r143, %r142;
	min.s32 	%r145, %r144, %r133;
	ld.shared.u32 	%r146, [%r451+24];
	add.s32 	%r147, %r143, %r146;
	min.s32 	%r148, %r147, %r136;
	ld.shared.u32 	%r149, [%r450+-2432];
	add.s32 	%r150, %r149, %r142;
	min.s32 	%r151, %r150, %r139;
	add.s32 	%r152, %r149, %r146;
	min.s32 	%r153, %r152, %r141;
	ld.shared.u32 	%r154, [%r451+-8164];
	ld.shared.u32 	%r155, [%r450+-2304];
	add.s32 	%r156, %r155, %r154;
	min.s32 	%r157, %r156, %r145;
	ld.shared.u32 	%r158, [%r451+28];
	add.s32 	%r159, %r155, %r158;
	min.s32 	%r160, %r159, %r148;
	ld.shared.u32 	%r161, [%r450+-2176];
	add.s32 	%r162, %r161, %r154;
	min.s32 	%r163, %r162, %r151;
	add.s32 	%r164, %r161, %r158;
	min.s32 	%r165, %r164, %r153;
	ld.shared.u32 	%r166, [%r451+-8160];
	ld.shared.u32 	%r167, [%r450+-2048];
	add.s32 	%r168, %r167, %r166;
	min.s32 	%r169, %r168, %r157;
	ld.shared.u32 	%r170, [%r451+32];
	add.s32 	%r171, %r167, %r170;
	min.s32 	%r172, %r171, %r160;
	ld.shared.u32 	%r173, [%r450+-1920];
	add.s32 	%r174, %r173, %r166;
	min.s32 	%r175, %r174, %r163;
	add.s32 	%r176, %r173, %r170;
	min.s32 	%r177, %r176, %r165;
	ld.shared.u32 	%r178, [%r451+-8156];
	ld.shared.u32 	%r179, [%r450+-1792];
	add.s32 	%r180, %r179, %r178;
	min.s32 	%r181, %r180, %r169;
	ld.shared.u32 	%r182, [%r451+36];
	add.s32 	%r183, %r179, %r182;
	min.s32 	%r184, %r183, %r172;
	ld.shared.u32 	%r185, [%r450+-1664];
	add.s32 	%r186, %r185, %r178;
	min.s32 	%r187, %r186, %r175;
	add.s32 	%r188, %r185, %r182;
	min.s32 	%r189, %r188, %r177;
	ld.shared.u32 	%r190, [%r451+-8152];
	ld.shared.u32 	%r191, [%r450+-1536];
	add.s32 	%r192, %r191, %r190;
	min.s32 	%r193, %r192, %r181;
	ld.shared.u32 	%r194, [%r451+40];
	add.s32 	%r195, %r191, %r194;
	min.s32 	%r196, %r195, %r184;
	ld.shared.u32 	%r197, [%r450+-1408];
	add.s32 	%r198, %r197, %r190;
	min.s32 	%r199, %r198, %r187;
	add.s32 	%r200, %r197, %r194;
	min.s32 	%r201, %r200, %r189;
	ld.shared.u32 	%r202, [%r451+-8148];
	ld.shared.u32 	%r203, [%r450+-1280];
	add.s32 	%r204, %r203, %r202;
	min.s32 	%r205, %r204, %r193;
	ld.shared.u32 	%r206, [%r451+44];
	add.s32 	%r207, %r203, %r206;
	min.s32 	%r208, %r207, %r196;
	ld.shared.u32 	%r209, [%r450+-1152];
	add.s32 	%r210, %r209, %r202;
	min.s32 	%r211, %r210, %r199;
	add.s32 	%r212, %r209, %r206;
	min.s32 	%r213, %r212, %r201;
	ld.shared.u32 	%r214, [%r451+-8144];
	ld.shared.u32 	%r215, [%r450+-1024];
	add.s32 	%r216, %r215, %r214;
	min.s32 	%r217, %r216, %r205;
	ld.shared.u32 	%r218, [%r451+48];
	add.s32 	%r219, %r215, %r218;
	min.s32 	%r220, %r219, %r208;
	ld.shared.u32 	%r221, [%r450+-896];
	add.s32 	%r222, %r221, %r214;
	min.s32 	%r223, %r222, %r211;
	add.s32 	%r224, %r221, %r218;
	min.s32 	%r225, %r224, %r213;
	ld.shared.u32 	%r226, [%r451+-8140];
	ld.shared.u32 	%r227, [%r450+-768];
	add.s32 	%r228, %r227, %r226;
	min.s32 	%r229, %r228, %r217;
	ld.shared.u32 	%r230, [%r451+52];
	add.s32 	%r231, %r227, %r230;
	min.s32 	%r232, %r231, %r220;
	ld.shared.u32 	%r233, [%r450+-640];
	add.s32 	%r234, %r233, %r226;
	min.s32 	%r235, %r234, %r223;
	add.s32 	%r236, %r233, %r230;
	min.s32 	%r237, %r236, %r225;
	ld.shared.u32 	%r238, [%r451+-8136];
	ld.shared.u32 	%r239, [%r450+-512];
	add.s32 	%r240, %r239, %r238;
	min.s32 	%r241, %r240, %r229;
	ld.shared.u32 	%r242, [%r451+56];
	add.s32 	%r243, %r239, %r242;
	min.s32 	%r244, %r243, %r232;
	ld.shared.u32 	%r245, [%r450+-384];
	add.s32 	%r246, %r245, %r238;
	min.s32 	%r247, %r246, %r235;
	add.s32 	%r248, %r245, %r242;
	min.s32 	%r249, %r248, %r237;
	ld.shared.u32 	%r250, [%r451+-8132];
	ld.shared.u32 	%r251, [%r450+-256];
	add.s32 	%r252, %r251, %r250;
	min.s32 	%r253, %r252, %r241;
	ld.shared.u32 	%r254, [%r451+60];
	add.s32 	%r255, %r251, %r254;
	min.s32 	%r256, %r255, %r244;
	ld.shared.u32 	%r257, [%r450+-128];
	add.s32 	%r258, %r257, %r250;
	min.s32 	%r259, %r258, %r247;
	add.s32 	%r260, %r257, %r254;
	min.s32 	%r261, %r260, %r249;
	ld.shared.u32 	%r262, [%r451+-8128];
	ld.shared.u32 	%r263, [%r450];
	add.s32 	%r264, %r263, %r262;
	min.s32 	%r265, %r264, %r253;
	ld.shared.u32 	%r266, [%r451+64];
	add.s32 	%r267, %r263, %r266;
	min.s32 	%r268, %r267, %r256;
	ld.shared.u32 	%r269, [%r450+128];
	add.s32 	%r270, %r269, %r262;
	min.s32 	%r271, %r270, %r259;
	add.s32 	%r272, %r269, %r266;
	min.s32 	%r273, %r272, %r261;
	ld.shared.u32 	%r274, [%r451+-8124];
	ld.shared.u32 	%r275, [%r450+256];
	add.s32 	%r276, %r275, %r274;
	min.s32 	%r277, %r276, %r265;
	ld.shared.u32 	%r278, [%r451+68];
	add.s32 	%r279, %r275, %r278;
	min.s32 	%r280, %r279, %r268;
	ld.shared.u32 	%r281, [%r450+384];
	add.s32 	%r282, %r281, %r274;
	min.s32 	%r283, %r282, %r271;
	add.s32 	%r284, %r281, %r278;
	min.s32 	%r285, %r284, %r273;
	ld.shared.u32 	%r286, [%r451+-8120];
	ld.shared.u32 	%r287, [%r450+512];
	add.s32 	%r288, %r287, %r286;
	min.s32 	%r289, %r288, %r277;
	ld.shared.u32 	%r290, [%r451+72];
	add.s32 	%r291, %r287, %r290;
	min.s32 	%r292, %r291, %r280;
	ld.shared.u32 	%r293, [%r450+640];
	add.s32 	%r294, %r293, %r286;
	min.s32 	%r295, %r294, %r283;
	add.s32 	%r296, %r293, %r290;
	min.s32 	%r297, %r296, %r285;
	ld.shared.u32 	%r298, [%r451+-8116];
	ld.shared.u32 	%r299, [%r450+768];
	add.s32 	%r300, %r299, %r298;
	min.s32 	%r301, %r300, %r289;
	ld.shared.u32 	%r302, [%r451+76];
	add.s32 	%r303, %r299, %r302;
	min.s32 	%r304, %r303, %r292;
	ld.shared.u32 	%r305, [%r450+896];
	add.s32 	%r306, %r305, %r298;
	min.s32 	%r307, %r306, %r295;
	add.s32 	%r308, %r305, %r302;
	min.s32 	%r309, %r308, %r297;
	ld.shared.u32 	%r310, [%r451+-8112];
	ld.shared.u32 	%r311, [%r450+1024];
	add.s32 	%r312, %r311, %r310;
	min.s32 	%r313, %r312, %r301;
	ld.shared.u32 	%r314, [%r451+80];
	add.s32 	%r315, %r311, %r314;
	min.s32 	%r316, %r315, %r304;
	ld.shared.u32 	%r317, [%r450+1152];
	add.s32 	%r318, %r317, %r310;
	min.s32 	%r319, %r318, %r307;
	add.s32 	%r320, %r317, %r314;
	min.s32 	%r321, %r320, %r309;
	ld.shared.u32 	%r322, [%r451+-8108];
	ld.shared.u32 	%r323, [%r450+1280];
	add.s32 	%r324, %r323, %r322;
	min.s32 	%r325, %r324, %r313;
	ld.shared.u32 	%r326, [%r451+84];
	add.s32 	%r327, %r323, %r326;
	min.s32 	%r328, %r327, %r316;
	ld.shared.u32 	%r329, [%r450+1408];
	add.s32 	%r330, %r329, %r322;
	min.s32 	%r331, %r330, %r319;
	add.s32 	%r332, %r329, %r326;
	min.s32 	%r333, %r332, %r321;
	ld.shared.u32 	%r334, [%r451+-8104];
	ld.shared.u32 	%r335, [%r450+1536];
	add.s32 	%r336, %r335, %r334;
	min.s32 	%r337, %r336, %r325;
	ld.shared.u32 	%r338, [%r451+88];
	add.s32 	%r339, %r335, %r338;
	min.s32 	%r340, %r339, %r328;
	ld.shared.u32 	%r341, [%r450+1664];
	add.s32 	%r342, %r341, %r334;
	min.s32 	%r343, %r342, %r331;
	add.s32 	%r344, %r341, %r338;
	min.s32 	%r345, %r344, %r333;
	ld.shared.u32 	%r346, [%r451+-8100];
	ld.shared.u32 	%r347, [%r450+1792];
	add.s32 	%r348, %r347, %r346;
	min.s32 	%r349, %r348, %r337;
	ld.shared.u32 	%r350, [%r451+92];
	add.s32 	%r351, %r347, %r350;
	min.s32 	%r352, %r351, %r340;
	ld.shared.u32 	%r353, [%r450+1920];
	add.s32 	%r354, %r353, %r346;
	min.s32 	%r355, %r354, %r343;
	add.s32 	%r356, %r353, %r350;
	min.s32 	%r357, %r356, %r345;
	ld.shared.u32 	%r358, [%r451+-8096];
	ld.shared.u32 	%r359, [%r450+2048];
	add.s32 	%r360, %r359, %r358;
	min.s32 	%r361, %r360, %r349;
	ld.shared.u32 	%r362, [%r451+96];
	add.s32 	%r363, %r359, %r362;
	min.s32 	%r364, %r363, %r352;
	ld.shared.u32 	%r365, [%r450+2176];
	add.s32 	%r366, %r365, %r358;
	min.s32 	%r367, %r366, %r355;
	add.s32 	%r368, %r365, %r362;
	min.s32 	%r369, %r368, %r357;
	ld.shared.u32 	%r370, [%r451+-8092];
	ld.shared.u32 	%r371, [%r450+2304];
	add.s32 	%r372, %r371, %r370;
	min.s32 	%r373, %r372, %r361;
	ld.shared.u32 	%r374, [%r451+100];
	add.s32 	%r375, %r371, %r374;
	min.s32 	%r376, %r375, %r364;
	ld.shared.u32 	%r377, [%r450+2432];
	add.s32 	%r378, %r377, %r370;
	min.s32 	%r379, %r378, %r367;
	add.s32 	%r380, %r377, %r374;
	min.s32 	%r381, %r380, %r369;
	ld.shared.u32 	%r382, [%r451+-8088];
	ld.shared.u32 	%r383, [%r450+2560];
	add.s32 	%r384, %r383, %r382;
	min.s32 	%r385, %r384, %r373;
	ld.shared.u32 	%r386, [%r451+104];
	add.s32 	%r387, %r383, %r386;
	min.s32 	%r388, %r387, %r376;
	ld.shared.u32 	%r389, [%r450+2688];
	add.s32 	%r390, %r389, %r382;
	min.s32 	%r391, %r390, %r379;
	add.s32 	%r392, %r389, %r386;
	min.s32 	%r393, %r392, %r381;
	ld.shared.u32 	%r394, [%r451+-8084];
	ld.shared.u32 	%r395, [%r450+2816];
	add.s32 	%r396, %r395, %r394;
	min.s32 	%r397, %r396, %r385;
	ld.shared.u32 	%r398, [%r451+108];
	add.s32 	%r399, %r395, %r398;
	min.s32 	%r400, %r399, %r388;
	ld.shared.u32 	%r401, [%r450+2944];
	add.s32 	%r402, %r401, %r394;
	min.s32 	%r403, %r402, %r391;
	add.s32 	%r404, %r401, %r398;
	min.s32 	%r405, %r404, %r393;
	ld.shared.u32 	%r406, [%r451+-8080];
	ld.shared.u32 	%r407, [%r450+3072];
	add.s32 	%r408, %r407, %r406;
	min.s32 	%r409, %r408, %r397;
	ld.shared.u32 	%r410, [%r451+112];
	add.s32 	%r411, %r407, %r410;
	min.s32 	%r412, %r411, %r400;
	ld.shared.u32 	%r413, [%r450+3200];
	add.s32 	%r414, %r413, %r406;
	min.s32 	%r415, %r414, %r403;
	add.s32 	%r416, %r413, %r410;
	min.s32 	%r417, %r416, %r405;
	ld.shared.u32 	%r418, [%r451+-8076];
	ld.shared.u32 	%r419, [%r450+3328];
	add.s32 	%r420, %r419, %r418;
	min.s32 	%r421, %r420, %r409;
	ld.shared.u32 	%r422, [%r451+116];
	add.s32 	%r423, %r419, %r422;
	min.s32 	%r424, %r423, %r412;
	ld.shared.u32 	%r425, [%r450+3456];
	add.s32 	%r426, %r425, %r418;
	min.s32 	%r427, %r426, %r415;
	add.s32 	%r428, %r425, %r422;
	min.s32 	%r429, %r428, %r417;
	ld.shared.u32 	%r430, [%r451+-8072];
	ld.shared.u32 	%r431, [%r450+3584];
	add.s32 	%r432, %r431, %r430;
	min.s32 	%r433, %r432, %r421;
	ld.shared.u32 	%r434, [%r451+120];
	add.s32 	%r435, %r431, %r434;
	min.s32 	%r436, %r435, %r424;
	ld.shared.u32 	%r437, [%r450+3712];
	add.s32 	%r438, %r437, %r430;
	min.s32 	%r439, %r438, %r427;
	add.s32 	%r440, %r437, %r434;
	min.s32 	%r441, %r440, %r429;
	ld.shared.u32 	%r442, [%r451+-8068];
	ld.shared.u32 	%r443, [%r450+3840];
	add.s32 	%r444, %r443, %r442;
	min.s32 	%r456, %r444, %r433;
	ld.shared.u32 	%r445, [%r451+124];
	add.s32 	%r446, %r443, %r445;
	min.s32 	%r455, %r446, %r436;
	ld.shared.u32 	%r447, [%r450+3968];
	add.s32 	%r448, %r447, %r442;
	min.s32 	%r454, %r448, %r439;
	add.s32 	%r449, %r447, %r445;
	min.s32 	%r453, %r449, %r441;
	add.s32 	%r452, %r452, 128;
	add.s32 	%r451, %r451, 128;
	add.s32 	%r450, %r450, 8192;
	setp.ne.s32 	%p4, %r452, 8448;
	@%p4 bra 	$L__BB2_2;
	st.shared.u32 	[%r3], %r456;
	st.shared.u32 	[%r3+8192], %r455;
	st.shared.u32 	[%r3+128], %r454;
	st.shared.u32 	[%r3+8320], %r453;
	st.global.u32 	[%rd1], %r456;
	st.global.u32 	[%rd2], %r455;
	st.global.u32 	[%rd1+128], %r454;
	st.global.u32 	[%rd2+128], %r453;
$L__BB2_4:
	ret;

}


// ===== COMPILED SASS (sm_100) =====

	.target	sm_100

	.elftype	@"ET_EXEC"


//--------------------- .note.nv.tkinfo           --------------------------
	.section	.note.nv.tkinfo,"",@"SHT_NOTE"
	.sectionflags	@"SHF_NOTE_NV_TKINFO"
	.tkinfo
        /*0018*/ 	.word	0x00000002
        /*0030*/ 	.string	""
        /*0030*/ 	.string	"ptxas"
        /*0030*/ 	.string	"Cuda compilation tools, release 13.0, V13.0.88"
        /*0030*/ 	.string	"Build cuda_13.0.r13.0/compiler.36424714_0"
        /*0030*/ 	.string	"-arch sm_100 -m 64 "



//--------------------- .note.nv.cuinfo           --------------------------
	.section	.note.nv.cuinfo,"",@"SHT_NOTE"
	.sectionflags	@"SHF_NOTE_NV_CUINFO"
        /*0018*/ 	.short	0x0002
        /*001a*/ 	.short	0x0064
        /*001c*/ 	.short	0x0082
	.zero		2


//--------------------- .nv.info                  --------------------------
	.section	.nv.info,"",@"SHT_CUDA_INFO"
	.align	4


	//----- nvinfo : EIATTR_REGCOUNT
	.align		4
        /*0000*/ 	.byte	0x04, 0x2f
        /*0002*/ 	.short	(.L_1 - .L_0)
	.align		4
.L_0:
        /*0004*/ 	.word	index@(_Z6Phase1Piii)
        /*0008*/ 	.word	0x00000014


	//----- nvinfo : EIATTR_FRAME_SIZE
	.align		4
.L_1:
        /*000c*/ 	.byte	0x04, 0x11
        /*000e*/ 	.short	(.L_3 - .L_2)
	.align		4
.L_2:
        /*0010*/ 	.word	index@(_Z6Phase1Piii)
        /*0014*/ 	.word	0x00000000


	//----- nvinfo : EIATTR_REGCOUNT
	.align		4
.L_3:
        /*0018*/ 	.byte	0x04, 0x2f
        /*001a*/ 	.short	(.L_5 - .L_4)
	.align		4
.L_4:
        /*001c*/ 	.word	index@(_Z6Phase2Piii)
        /*0020*/ 	.word	0x00000020


	//----- nvinfo : EIATTR_FRAME_SIZE
	.align		4
.L_5:
        /*0024*/ 	.byte	0x04, 0x11
        /*0026*/ 	.short	(.L_7 - .L_6)
	.align		4
.L_6:
        /*0028*/ 	.word	index@(_Z6Phase2Piii)
        /*002c*/ 	.word	0x00000000


	//----- nvinfo : EIATTR_REGCOUNT
	.align		4
.L_7:
        /*0030*/ 	.byte	0x04, 0x2f
        /*0032*/ 	.short	(.L_9 - .L_8)
	.align		4
.L_8:
        /*0034*/ 	.word	index@(_Z6Phase3Piiii)
        /*0038*/ 	.word	0x0000001f


	//----- nvinfo : EIATTR_FRAME_SIZE
	.align		4
.L_9:
        /*003c*/ 	.byte	0x04, 0x11
        /*003e*/ 	.short	(.L_11 - .L_10)
	.align		4
.L_10:
        /*0040*/ 	.word	index@(_Z6Phase3Piiii)
        /*0044*/ 	.word	0x00000000


	//----- nvinfo : EIATTR_MIN_STACK_SIZE
	.align		4
.L_11:
        /*0048*/ 	.byte	0x04, 0x12
        /*004a*/ 	.short	(.L_13 - .L_12)
	.align		4
.L_12:
        /*004c*/ 	.word	index@(_Z6Phase3Piiii)
        /*0050*/ 	.word	0x00000000


	//----- nvinfo : EIATTR_MIN_STACK_SIZE
	.align		4
.L_13:
        /*0054*/ 	.byte	0x04, 0x12
        /*0056*/ 	.short	(.L_15 - .L_14)
	.align		4
.L_14:
        /*0058*/ 	.word	index@(_Z6Phase2Piii)
        /*005c*/ 	.word	0x00000000


	//----- nvinfo : EIATTR_MIN_STACK_SIZE
	.align		4
.L_15:
        /*0060*/ 	.byte	0x04, 0x12
        /*0062*/ 	.short	(.L_17 - .L_16)
	.align		4
.L_16:
        /*0064*/ 	.word	index@(_Z6Phase1Piii)
        /*0068*/ 	.word	0x00000000
.L_17:


//--------------------- .nv.compat                --------------------------
	.section	.nv.compat,"",@"SHT_CUDA_COMPAT_INFO"
	.align	4
        /*0000*/ 	.byte	0x02, 0x09, 0x00, 0x00, 0x02, 0x02, 0x01, 0x00, 0x02, 0x05, 0x05, 0x00, 0x03, 0x07, 0x01, 0x01
        /*0010*/ 	.byte	0x02, 0x03, 0x00, 0x00, 0x02, 0x06, 0x01, 0x00, 0x04, 0x0b, 0x08, 0x00, 0x09, 0x00, 0x00, 0x00
        /*0020*/ 	.byte	0x00, 0x00, 0x00, 0x00


//--------------------- .nv.info._Z6Phase3Piiii   --------------------------
	.section	.nv.info._Z6Phase3Piiii,"",@"SHT_CUDA_INFO"
	.sectionflags	@""
	.align	4


	//----- nvinfo : EIATTR_CUDA_API_VERSION
	.align		4
        /*0000*/ 	.byte	0x04, 0x37
        /*0002*/ 	.short	(.L_19 - .L_18)
.L_18:
        /*0004*/ 	.word	0x00000082


	//----- nvinfo : EIATTR_KPARAM_INFO
	.align		4
.L_19:
        /*0008*/ 	.byte	0x04, 0x17
        /*000a*/ 	.short	(.L_21 - .L_20)
.L_20:
        /*000c*/ 	.word	0x00000000
        /*0010*/ 	.short	0x0003
        /*0012*/ 	.short	0x0010
        /*0014*/ 	.byte	0x00, 0xf0, 0x11, 0x00


	//----- nvinfo : EIATTR_KPARAM_INFO
	.align		4
.L_21:
        /*0018*/ 	.byte	0x04, 0x17
        /*001a*/ 	.short	(.L_23 - .L_22)
.L_22:
        /*001c*/ 	.word	0x00000000
        /*0020*/ 	.short	0x0002
        /*0022*/ 	.short	0x000c
        /*0024*/ 	.byte	0x00, 0xf0, 0x11, 0x00


	//----- nvinfo : EIATTR_KPARAM_INFO
	.align		4
.L_23:
        /*0028*/ 	.byte	0x04, 0x17
        /*002a*/ 	.short	(.L_25 - .L_24)
.L_24:
        /*002c*/ 	.word	0x00000000
        /*0030*/ 	.short	0x0001
        /*0032*/ 	.short	0x0008
        /*0034*/ 	.byte	0x00, 0xf0, 0x11, 0x00


	//----- nvinfo : EIATTR_KPARAM_INFO
	.align		4
.L_25:
        /*0038*/ 	.byte	0x04, 0x17
        /*003a*/ 	.short	(.L_27 - .L_26)
.L_26:
        /*003c*/ 	.word	0x00000000
        /*0040*/ 	.short	0x0000
        /*0042*/ 	.short	0x0000
        /*0044*/ 	.byte	0x00, 0xf5, 0x21, 0x00


	//----- nvinfo : EIATTR_SPARSE_MMA_MASK
	.align		4
.L_27:
        /*0048*/ 	.byte	0x03, 0x50
        /*004a*/ 	.short	0x0000


	//----- nvinfo : EIATTR_MAXREG_COUNT
	.align		4
        /*004c*/ 	.byte	0x03, 0x1b
        /*004e*/ 	.short	0x00ff


	//----- nvinfo : EIATTR_NUM_BARRIERS
	.align		4
        /*0050*/ 	.byte	0x02, 0x4c
        /*0052*/ 	.byte	0x01
	.zero		1


	//----- nvinfo : EIATTR_MERCURY_ISA_VERSION
	.align		4
        /*0054*/ 	.byte	0x03, 0x5f
        /*0056*/ 	.short	0x0101


	//----- nvinfo : EIATTR_VRC_CTA_INIT_COUNT
	.align		4
        /*0058*/ 	.byte	0x02, 0x4a
	.zero		1
	.zero		1


	//----- nvinfo : EIATTR_EXIT_INSTR_OFFSETS
	.align		4
        /*005c*/ 	.byte	0x04, 0x1c
        /*005e*/ 	.short	(.L_29 - .L_28)


	//   ....[0]....
.L_28:
        /*0060*/ 	.word	0x00000080


	//   ....[1]....
        /*0064*/ 	.word	0x000012d0


	//----- nvinfo : EIATTR_CBANK_PARAM_SIZE
	.align		4
.L_29:
        /*0068*/ 	.byte	0x03, 0x19
        /*006a*/ 	.short	0x0014


	//----- nvinfo : EIATTR_PARAM_CBANK
	.align		4
        /*006c*/ 	.byte	0x04, 0x0a
        /*006e*/ 	.short	(.L_31 - .L_30)
	.align		4
.L_30:
        /*0070*/ 	.word	index@(.nv.constant0._Z6Phase3Piiii)
        /*0074*/ 	.short	0x0380
        /*0076*/ 	.short	0x0014


	//----- nvinfo : EIATTR_SW_WAR
	.align		4
.L_31:
        /*0078*/ 	.byte	0x04, 0x36
        /*007a*/ 	.short	(.L_33 - .L_32)
.L_32:
        /*007c*/ 	.word	0x00000008
.L_33:


//--------------------- .nv.info._Z6Phase2Piii    --------------------------
	.section	.nv.info._Z6Phase2Piii,"",@"SHT_CUDA_INFO"
	.sectionflags	@""
	.align	4


	//----- nvinfo : EIATTR_CUDA_API_VERSION
	.align		4
        /*0000*/ 	.byte	0x04, 0x37
        /*0002*/ 	.short	(.L_35 - .L_34)
.L_34:
        /*0004*/ 	.word	0x00000082


	//----- nvinfo : EIATTR_KPARAM_INFO
	.align		4
.L_35:
        /*0008*/ 	.byte	0x04, 0x17
        /*000a*/ 	.short	(.L_37 - .L_36)
.L_36:
        /*000c*/ 	.word	0x00000000
        /*0010*/ 	.short	0x0002
        /*0012*/ 	.short	0x000c
        /*0014*/ 	.byte	0x00, 0xf0, 0x11, 0x00


	//----- nvinfo : EIATTR_KPARAM_INFO
	.align		4
.L_37:
        /*0018*/ 	.byte	0x04, 0x17
        /*001a*/ 	.short	(.L_39 - .L_38)
.L_38:
        /*001c*/ 	.word	0x00000000
        /*0020*/ 	.short	0x0001
        /*0022*/ 	.short	0x0008
        /*0024*/ 	.byte	0x00, 0xf0, 0x11, 0x00


	//----- nvinfo : EIATTR_KPARAM_INFO
	.align		4
.L_39:
        /*0028*/ 	.byte	0x04, 0x17
        /*002a*/ 	.short	(.L_41 - .L_40)
.L_40:
        /*002c*/ 	.word	0x00000000
        /*0030*/ 	.short	0x0000
        /*0032*/ 	.short	0x0000
        /*0034*/ 	.byte	0x00, 0xf5, 0x21, 0x00


	//----- nvinfo : EIATTR_SPARSE_MMA_MASK
	.align		4
.L_41:
        /*0038*/ 	.byte	0x03, 0x50
        /*003a*/ 	.short	0x0000


	//----- nvinfo : EIATTR_MAXREG_COUNT
	.align		4
        /*003c*/ 	.byte	0x03, 0x1b
        /*003e*/ 	.short	0x00ff


	//----- nvinfo : EIATTR_NUM_BARRIERS
	.align		4
        /*0040*/ 	.byte	0x02, 0x4c
        /*0042*/ 	.byte	0x01
	.zero		1


	//----- nvinfo : EIATTR_MERCURY_ISA_VERSION
	.align		4
        /*0044*/ 	.byte	0x03, 0x5f
        /*0046*/ 	.short	0x0101


	//----- nvinfo : EIATTR_VRC_CTA_INIT_COUNT
	.align		4
        /*0048*/ 	.byte	0x02, 0x4a
	.zero		1
	.zero		1


	//----- nvinfo : EIATTR_EXIT_INSTR_OFFSETS
	.align		4
        /*004c*/ 	.byte	0x04, 0x1c
        /*004e*/ 	.short	(.L_43 - .L_42)


	//   ....[0]....
.L_42:
        /*0050*/ 	.word	0x00000040


	//   ....[1]....
        /*0054*/ 	.word	0x00003e30


	//----- nvinfo : EIATTR_CBANK_PARAM_SIZE
	.align		4
.L_43:
        /*0058*/ 	.byte	0x03, 0x19
        /*005a*/ 	.short	0x0010


	//----- nvinfo : EIATTR_PARAM_CBANK
	.align		4
        /*005c*/ 	.byte	0x04, 0x0a
        /*005e*/ 	.short	(.L_45 - .L_44)
	.align		4
.L_44:
        /*0060*/ 	.word	index@(.nv.constant0._Z6Phase2Piii)
        /*0064*/ 	.short	0x0380
        /*0066*/ 	.short	0x0010


	//----- nvinfo : EIATTR_SW_WAR
	.align		4
.L_45:
        /*0068*/ 	.byte	0x04, 0x36
        /*006a*/ 	.short	(.L_47 - .L_46)
.L_46:
        /*006c*/ 	.word	0x00000008
.L_47:


//--------------------- .nv.info._Z6Phase1Piii    --------------------------
	.section	.nv.info._Z6Phase1Piii,"",@"SHT_CUDA_INFO"
	.sectionflags	@""
	.align	4


	//----- nvinfo : EIATTR_CUDA_API_VERSION
	.align		4
        /*0000*/ 	.byte	0x04, 0x37
        /*0002*/ 	.short	(.L_49 - .L_48)
.L_48:
        /*0004*/ 	.word	0x00000082


	//----- nvinfo : EIATTR_KPARAM_INFO
	.align		4
.L_49:
        /*0008*/ 	.byte	0x04, 0x17
        /*000a*/ 	.short	(.L_51 - .L_50)
.L_50:
        /*000c*/ 	.word	0x00000000
        /*0010*/ 	.short	0x0002
        /*0012*/ 	.short	0x000c
        /*0014*/ 	.byte	0x00, 0xf0, 0x11, 0x00


	//----- nvinfo : EIATTR_KPARAM_INFO
	.align		4
.L_51:
        /*0018*/ 	.byte	0x04, 0x17
        /*001a*/ 	.short	(.L_53 - .L_52)
.L_52:
        /*001c*/ 	.word	0x00000000
        /*0020*/ 	.short	0x0001
        /*0022*/ 	.short	0x0008
        /*0024*/ 	.byte	0x00, 0xf0, 0x11, 0x00


	//----- nvinfo : EIATTR_KPARAM_INFO
	.align		4
.L_53:
        /*0028*/ 	.byte	0x04, 0x17
        /*002a*/ 	.short	(.L_55 - .L_54)
.L_54:
        /*002c*/ 	.word	0x00000000
        /*0030*/ 	.short	0x0000
        /*0032*/ 	.short	0x0000
        /*0034*/ 	.byte	0x00, 0xf5, 0x21, 0x00


	//----- nvinfo : EIATTR_SPARSE_MMA_MASK
	.align		4
.L_55:
        /*0038*/ 	.byte	0x03, 0x50
        /*003a*/ 	.short	0x0000


	//----- nvinfo : EIATTR_MAXREG_COUNT
	.align		4
        /*003c*/ 	.byte	0x03, 0x1b
        /*003e*/ 	.short	0x00ff


	//----- nvinfo : EIATTR_NUM_BARRIERS
	.align		4
        /*0040*/ 	.byte	0x02, 0x4c
        /*0042*/ 	.byte	0x01
	.zero		1


	//----- nvinfo : EIATTR_MERCURY_ISA_VERSION
	.align		4
        /*0044*/ 	.byte	0x03, 0x5f
        /*0046*/ 	.short	0x0101


	//----- nvinfo : EIATTR_VRC_CTA_INIT_COUNT
	.align		4
        /*0048*/ 	.byte	0x02, 0x4a
	.zero		1
	.zero		1


	//----- nvinfo : EIATTR_EXIT_INSTR_OFFSETS
	.align		4
        /*004c*/ 	.byte	0x04, 0x1c
        /*004e*/ 	.short	(.L_57 - .L_56)


	//   ....[0]....
.L_56:
        /*0050*/ 	.word	0x00000550


	//----- nvinfo : EIATTR_CBANK_PARAM_SIZE
	.align		4
.L_57:
        /*0054*/ 	.byte	0x03, 0x19
        /*0056*/ 	.short	0x0010


	//----- nvinfo : EIATTR_PARAM_CBANK
	.align		4
        /*0058*/ 	.byte	0x04, 0x0a
        /*005a*/ 	.short	(.L_59 - .L_58)
	.align		4
.L_58:
        /*005c*/ 	.word	index@(.nv.constant0._Z6Phase1Piii)
        /*0060*/ 	.short	0x0380
        /*0062*/ 	.short	0x0010


	//----- nvinfo : EIATTR_SW_WAR
	.align		4
.L_59:
        /*0064*/ 	.byte	0x04, 0x36
        /*0066*/ 	.short	(.L_61 - .L_60)
.L_60:
        /*0068*/ 	.word	0x00000008
.L_61:


//--------------------- .nv.callgraph             --------------------------
	.section	.nv.callgraph,"",@"SHT_CUDA_CALLGRAPH"
	.align	4
	.sectionentsize	8
	.align		4
        /*0000*/ 	.word	0x00000000
	.align		4
        /*0004*/ 	.word	0xffffffff
	.align		4
        /*0008*/ 	.word	0x00000000
	.align		4
        /*000c*/ 	.word	0xfffffffe
	.align		4
        /*0010*/ 	.word	0x00000000
	.align		4
        /*0014*/ 	.word	0xfffffffd
	.align		4
        /*0018*/ 	.word	0x00000000
	.align		4
        /*001c*/ 	.word	0xfffffffc


//--------------------- .text._Z6Phase3Piiii      --------------------------
	.section	.text._Z6Phase3Piiii,"ax",@progbits
	.align	128
        .global         _Z6Phase3Piiii
        .type           _Z6Phase3Piiii,@function
        .size           _Z6Phase3Piiii,(.L_x_6 - _Z6Phase3Piiii)
        .other          _Z6Phase3Piiii,@"STO_CUDA_ENTRY STV_DEFAULT"
_Z6Phase3Piiii:
.text._Z6Phase3Piiii:
[----:B------:R-:W-:Y:S08]  /*0000*/  LDC R1, c[0x0][0x37c] ;  /* 0x0000df00ff017b82 */ /* 0x000ff00000000800 */
[----:B------:R-:W0:Y:S01]  /*0010*/  S2UR UR4, SR_CTAID.Y ;  /* 0x00000000000479c3 */ /* 0x000e220000002600 */
[----:B------:R-:W0:Y:S07]  /*0020*/  LDCU UR6, c[0x0][0x390] ;  /* 0x00007200ff0677ac */ /* 0x000e2e0008000800 */
[----:B------:R-:W1:Y:S08]  /*0030*/  S2UR UR5, SR_CTAID.X ;  /* 0x00000000000579c3 */ /* 0x000e700000002500 */
[----:B------:R-:W1:Y:S01]  /*0040*/  LDC R5, c[0x0][0x388] ;  /* 0x0000e200ff057b82 */ /* 0x000e620000000800 */
[----:B0-----:R-:W-:Y:S01]  /*0050*/  UIADD3 UR4, UPT, UPT, UR4, UR6, URZ ;  /* 0x0000000604047290 */ /* 0x001fe2000fffe0ff */
[----:B-1----:R-:W-:-:S05]  /*0060*/  ISETP.EQ.AND P1, PT, R5, UR5, PT ;  /* 0x0000000505007c0c */ /* 0x002fca000bf22270 */
[----:B------:R-:W-:-:S13]  /*0070*/  ISETP.NE.AND P0, PT, R5, UR4, PT ;  /* 0x0000000405007c0c */ /* 0x000fda000bf05270 */
[----:B------:R-:W-:Y:S05]  /*0080*/  @!P0 EXIT P1 ;  /* 0x000000000000894d */ /* 0x000fea0000800000 */
[----:B------:R-:W0:Y:S01]  /*0090*/  S2R R9, SR_TID.Y ;  /* 0x0000000000097919 */ /* 0x000e220000002200 */
[----:B------:R-:W1:Y:S01]  /*00a0*/  LDC R8, c[0x0][0x38c] ;  /* 0x0000e300ff087b82 */ /* 0x000e620000000800 */
[----:B------:R-:W-:Y:S01]  /*00b0*/  USHF.L.U32 UR5, UR5, 0x6, URZ ;  /* 0x0000000605057899 */ /* 0x000fe200080006ff */
[----:B------:R-:W-:Y:S01]  /*00c0*/  IMAD.SHL.U32 R5, R5, 0x40, RZ ;  /* 0x0000004005057824 */ /* 0x000fe200078e00ff */
[----:B------:R-:W0:Y:S01]  /*00d0*/  S2R R0, SR_TID.X ;  /* 0x0000000000007919 */ /* 0x000e220000002100 */
[----:B------:R-:W2:Y:S04]  /*00e0*/  LDCU.64 UR8, c[0x0][0x358] ;  /* 0x00006b00ff0877ac */ /* 0x000ea80008000a00 */
[----:B------:R-:W3:Y:S01]  /*00f0*/  LDC.64 R6, c[0x0][0x380] ;  /* 0x0000e000ff067b82 */ /* 0x000ee20000000a00 */
[----:B-1----:R-:W-:-:S02]  /*0100*/  IMAD R2, R8, UR4, RZ ;  /* 0x0000000408027c24 */ /* 0x002fc4000f8e02ff */
[-C--:B------:R-:W-:Y:S02]  /*0110*/  IMAD R13, R5, R8.reuse, UR5 ;  /* 0x00000005050d7e24 */ /* 0x080fe4000f8e0208 */
[C---:B------:R-:W-:Y:S01]  /*0120*/  IMAD R5, R2.reuse, 0x40, R5 ;  /* 0x0000004002057824 */ /* 0x040fe200078e0205 */
[----:B------:R-:W-:Y:S01]  /*0130*/  LEA R3, R2, UR5, 0x6 ;  /* 0x0000000502037c11 */ /* 0x000fe2000f8e30ff */
[----:B0-----:R-:W-:-:S04]  /*0140*/  IMAD R4, R9, R8, R0 ;  /* 0x0000000809047224 */ /* 0x001fc800078e0200 */
[--C-:B------:R-:W-:Y:S02]  /*0150*/  IMAD R2, R8, 0x20, R4.reuse ;  /* 0x0000002008027824 */ /* 0x100fe400078e0204 */
[C---:B------:R-:W-:Y:S02]  /*0160*/  IMAD.IADD R23, R3.reuse, 0x1, R4 ;  /* 0x0000000103177824 */ /* 0x040fe400078e0204 */
[----:B------:R-:W-:Y:S02]  /*0170*/  IMAD.IADD R21, R3, 0x1, R2 ;  /* 0x0000000103157824 */ /* 0x000fe400078e0202 */
[C---:B------:R-:W-:Y:S02]  /*0180*/  IMAD.IADD R11, R4.reuse, 0x1, R5 ;  /* 0x00000001040b7824 */ /* 0x040fe400078e0205 */
[----:B------:R-:W-:Y:S02]  /*0190*/  IMAD.IADD R15, R4, 0x1, R13 ;  /* 0x00000001040f7824 */ /* 0x000fe400078e020d */
[----:B------:R-:W-:-:S02]  /*01a0*/  IMAD.IADD R5, R2, 0x1, R5 ;  /* 0x0000000102057824 */ /* 0x000fc400078e0205 */
[----:B------:R-:W-:Y:S02]  /*01b0*/  IMAD.IADD R13, R2, 0x1, R13 ;  /* 0x00000001020d7824 */ /* 0x000fe400078e020d */
[----:B---3--:R-:W-:-:S04]  /*01c0*/  IMAD.WIDE R22, R23, 0x4, R6 ;  /* 0x0000000417167825 */ /* 0x008fc800078e0206 */
[--C-:B------:R-:W-:Y:S01]  /*01d0*/  IMAD.WIDE R20, R21, 0x4, R6.reuse ;  /* 0x0000000415147825 */ /* 0x100fe200078e0206 */
[----:B--2---:R-:W2:Y:S03]  /*01e0*/  LDG.E R8, desc[UR8][R22.64] ;  /* 0x0000000816087981 */ /* 0x004ea6000c1e1900 */
[--C-:B------:R-:W-:Y:S01]  /*01f0*/  IMAD.WIDE R2, R15, 0x4, R6.reuse ;  /* 0x000000040f027825 */ /* 0x100fe200078e0206 */
[----:B------:R-:W3:Y:S03]  /*0200*/  LDG.E R12, desc[UR8][R20.64] ;  /* 0x00000008140c7981 */ /* 0x000ee6000c1e1900 */
[--C-:B------:R-:W-:Y:S01]  /*0210*/  IMAD.WIDE R10, R11, 0x4, R6.reuse ;  /* 0x000000040b0a7825 */ /* 0x100fe200078e0206 */
[----:B------:R-:W4:Y:S03]  /*0220*/  LDG.E R16, desc[UR8][R22.64+0x80] ;  /* 0x0000800816107981 */ /* 0x000f26000c1e1900 */
[--C-:B------:R-:W-:Y:S01]  /*0230*/  IMAD.WIDE R4, R5, 0x4, R6.reuse ;  /* 0x0000000405047825 */ /* 0x100fe200078e0206 */
[----:B------:R-:W5:Y:S03]  /*0240*/  LDG.E R14, desc[UR8][R20.64+0x80] ;  /* 0x00008008140e7981 */ /* 0x000f66000c1e1900 */
[----:B------:R-:W-:Y:S01]  /*0250*/  IMAD.WIDE R6, R13, 0x4, R6 ;  /* 0x000000040d067825 */ /* 0x000fe200078e0206 */
[----:B------:R-:W5:Y:S04]  /*0260*/  LDG.E R17, desc[UR8][R10.64+0x80] ;  /* 0x000080080a117981 */ /* 0x000f68000c1e1900 */
[----:B------:R0:W5:Y:S04]  /*0270*/  LDG.E R13, desc[UR8][R10.64] ;  /* 0x000000080a0d7981 */ /* 0x000168000c1e1900 */
[----:B------:R-:W5:Y:S04]  /*0280*/  LDG.E R15, desc[UR8][R4.64] ;  /* 0x00000008040f7981 */ /* 0x000f68000c1e1900 */
[----:B------:R-:W5:Y:S04]  /*0290*/  LDG.E R25, desc[UR8][R4.64+0x80] ;  /* 0x0000800804197981 */ /* 0x000f68000c1e1900 */
[----:B------:R-:W5:Y:S04]  /*02a0*/  LDG.E R18, desc[UR8][R2.64] ;  /* 0x0000000802127981 */ /* 0x000f68000c1e1900 */
[----:B------:R1:W5:Y:S04]  /*02b0*/  LDG.E R26, desc[UR8][R2.64+0x80] ;  /* 0x00008008021a7981 */ /* 0x000368000c1e1900 */
[----:B------:R-:W5:Y:S04]  /*02c0*/  LDG.E R24, desc[UR8][R6.64] ;  /* 0x0000000806187981 */ /* 0x000f68000c1e1900 */
[----:B------:R-:W5:Y:S01]  /*02d0*/  LDG.E R28, desc[UR8][R6.64+0x80] ;  /* 0x00008008061c7981 */ /* 0x000f62000c1e1900 */
[----:B------:R-:W0:Y:S01]  /*02e0*/  S2UR UR7, SR_CgaCtaId ;  /* 0x00000000000779c3 */ /* 0x000e220000008800 */
[----:B------:R-:W-:-:S02]  /*02f0*/  UMOV UR4, 0x400 ;  /* 0x0000040000047882 */ /* 0x000fc40000000000 */
[----:B------:R-:W-:Y:S02]  /*0300*/  UIADD3 UR5, UPT, UPT, UR4, 0x8000, URZ ;  /* 0x0000800004057890 */ /* 0x000fe4000fffe0ff */
[----:B------:R-:W-:Y:S02]  /*0310*/  UIADD3 UR6, UPT, UPT, UR4, 0x4000, URZ ;  /* 0x0000400004067890 */ /* 0x000fe4000fffe0ff */
[----:B0-----:R-:W-:Y:S02]  /*0320*/  ULEA UR5, UR7, UR5, 0x18 ;  /* 0x0000000507057291 */ /* 0x001fe4000f8ec0ff */
[----:B------:R-:W-:Y:S02]  /*0330*/  ULEA UR4, UR7, UR4, 0x18 ;  /* 0x0000000407047291 */ /* 0x000fe4000f8ec0ff */
[----:B------:R-:W-:Y:S02]  /*0340*/  ULEA UR6, UR7, UR6, 0x18 ;  /* 0x0000000607067291 */ /* 0x000fe4000f8ec0ff */
[----:B------:R-:W-:-:S02]  /*0350*/  LEA R11, R9, UR5, 0x8 ;  /* 0x00000005090b7c11 */ /* 0x000fc4000f8e40ff */
[C---:B------:R-:W-:Y:S02]  /*0360*/  LEA R19, R9.reuse, UR4, 0x8 ;  /* 0x0000000409137c11 */ /* 0x040fe4000f8e40ff */
[----:B------:R-:W-:Y:S01]  /*0370*/  LEA R9, R9, UR6, 0x8 ;  /* 0x0000000609097c11 */ /* 0x000fe2000f8e40ff */
[C---:B-1----:R-:W-:Y:S02]  /*0380*/  IMAD R3, R0.reuse, 0x4, R11 ;  /* 0x0000000400037824 */ /* 0x042fe400078e020b */
[C---:B------:R-:W-:Y:S02]  /*0390*/  IMAD R2, R0.reuse, 0x4, R19 ;  /* 0x0000000400027824 */ /* 0x040fe400078e0213 */
[C---:B------:R-:W-:Y:S01]  /*03a0*/  IMAD R27, R0.reuse, 0x4, R9 ;  /* 0x00000004001b7824 */ /* 0x040fe200078e0209 */
[----:B------:R-:W-:Y:S01]  /*03b0*/  LEA R4, R0, UR6, 0x2 ;  /* 0x0000000600047c11 */ /* 0x000fe2000f8e10ff */
[----:B------:R-:W-:Y:S01]  /*03c0*/  VIADD R0, R19, 0x2000 ;  /* 0x0000200013007836 */ /* 0x000fe20000000000 */
[----:B------:R-:W-:Y:S01]  /*03d0*/  UMOV UR4, 0x2000 ;  /* 0x0000200000047882 */ /* 0x000fe20000000000 */
[----:B--2---:R-:W-:Y:S04]  /*03e0*/  STS [R3], R8 ;  /* 0x0000000803007388 */ /* 0x004fe80000000800 */
[----:B---3--:R-:W-:Y:S04]  /*03f0*/  STS [R3+0x2000], R12 ;  /* 0x0020000c03007388 */ /* 0x008fe80000000800 */
[----:B----4-:R-:W-:Y:S04]  /*0400*/  STS [R3+0x80], R16 ;  /* 0x0000801003007388 */ /* 0x010fe80000000800 */
[----:B-----5:R-:W-:Y:S04]  /*0410*/  STS [R3+0x2080], R14 ;  /* 0x0020800e03007388 */ /* 0x020fe80000000800 */
[----:B------:R-:W-:Y:S04]  /*0420*/  STS [R2+0x80], R17 ;  /* 0x0000801102007388 */ /* 0x000fe80000000800 */
[----:B------:R-:W-:Y:S04]  /*0430*/  STS [R2], R13 ;  /* 0x0000000d02007388 */ /* 0x000fe80000000800 */
[----:B------:R-:W-:Y:S04]  /*0440*/  STS [R2+0x2000], R15 ;  /* 0x0020000f02007388 */ /* 0x000fe80000000800 */
[----:B------:R0:W-:Y:S04]  /*0450*/  STS [R2+0x2080], R25 ;  /* 0x0020801902007388 */ /* 0x0001e80000000800 */
[----:B------:R1:W-:Y:S04]  /*0460*/  STS [R27], R18 ;  /* 0x000000121b007388 */ /* 0x0003e80000000800 */
[----:B------:R1:W-:Y:S04]  /*0470*/  STS [R27+0x80], R26 ;  /* 0x0000801a1b007388 */ /* 0x0003e80000000800 */
[----:B------:R1:W-:Y:S04]  /*0480*/  STS [R27+0x2000], R24 ;  /* 0x002000181b007388 */ /* 0x0003e80000000800 */
[----:B------:R1:W-:Y:S01]  /*0490*/  STS [R27+0x2080], R28 ;  /* 0x0020801c1b007388 */ /* 0x0003e20000000800 */
[----:B------:R-:W-:Y:S06]  /*04a0*/  BAR.SYNC.DEFER_BLOCKING 0x0 ;  /* 0x0000000000007b1d */ /* 0x000fec0000010000 */
[----:B------:R1:W2:Y:S04]  /*04b0*/  LDS R9, [R3] ;  /* 0x0000000003097984 */ /* 0x0002a80000000800 */
[----:B------:R1:W3:Y:S04]  /*04c0*/  LDS R5, [R3+0x2000] ;  /* 0x0020000003057984 */ /* 0x0002e80000000800 */
[----:B------:R1:W4:Y:S04]  /*04d0*/  LDS R7, [R3+0x80] ;  /* 0x0000800003077984 */ /* 0x0003280000000800 */
[----:B------:R1:W1:Y:S01]  /*04e0*/  LDS R11, [R3+0x2080] ;  /* 0x00208000030b7984 */ /* 0x0002620000000800 */
[----:B0-----:R-:W-:-:S07]  /*04f0*/  VIADD R2, R4, 0x1000 ;  /* 0x0000100004027836 */ /* 0x001fce0000000000 */
.L_x_0:
[----:B------:R-:W-:Y:S01]  /*0500*/  LDS R10, [R2+-0x1000] ;  /* 0xfff00000020a7984 */ /* 0x000fe20000000800 */
[----:B------:R-:W-:-:S03]  /*0510*/  UIADD3 UR4, UPT, UPT, UR4, 0x80, URZ ;  /* 0x0000008004047890 */ /* 0x000fc6000fffe0ff */
[----:B------:R-:W2:Y:S01]  /*0520*/  LDS.128 R12, [R0+-0x2000] ;  /* 0xffe00000000c7984 */ /* 0x000ea20000000c00 */
[----:B------:R-:W-:-:S03]  /*0530*/  UISETP.NE.AND UP0, UPT, UR4, 0x2100, UPT ;  /* 0x000021000400788c */ /* 0x000fc6000bf05270 */
[----:B-1----:R-:W3:Y:S04]  /*0540*/  LDS.128 R16, [R0] ;  /* 0x0000000000107984 */ /* 0x002ee80000000c00 */
[----:B------:R-:W4:Y:S04]  /*0550*/  LDS R8, [R2+-0xf80] ;  /* 0xfff0800002087984 */ /* 0x000f280000000800 */
[----:B------:R-:W0:Y:S04]  /*0560*/  LDS R6, [R2+-0xf00] ;  /* 0xfff1000002067984 */ /* 0x000e280000000800 */
[----:B------:R-:W1:Y:S04]  /*0570*/  LDS R4, [R2+-0xe80] ;  /* 0xfff1800002047984 */ /* 0x000e680000000800 */
[----:B------:R-:W5:Y:S04]  /*0580*/  LDS R27, [R2+-0xe00] ;  /* 0xfff20000021b7984 */ /* 0x000f680000000800 */
[----:B------:R-:W5:Y:S04]  /*0590*/  LDS R25, [R2+-0xd80] ;  /* 0xfff2800002197984 */ /* 0x000f680000000800 */
[----:B------:R-:W5:Y:S04]  /*05a0*/  LDS R26, [R2+-0xd00] ;  /* 0xfff30000021a7984 */ /* 0x000f680000000800 */
[----:B------:R-:W5:Y:S04]  /*05b0*/  LDS R24, [R2+-0xc80] ;  /* 0xfff3800002187984 */ /* 0x000f680000000800 */
[----:B------:R-:W-:Y:S01]  /*05c0*/  LDS R28, [R2+-0x280] ;  /* 0xfffd8000021c7984 */ /* 0x000fe20000000800 */
[----:B--2---:R-:W-:-:S02]  /*05d0*/  VIADDMNMX R9, R10, R12, R9, PT ;  /* 0x0000000c0a097246 */ /* 0x004fc40003800109 */
[----:B---3--:R-:W-:Y:S02]  /*05e0*/  VIADDMNMX R5, R10, R16, R5, PT ;  /* 0x000000100a057246 */ /* 0x008fe40003800105 */
[C---:B----4-:R-:W-:Y:S02]  /*05f0*/  VIADDMNMX R7, R8.reuse, R12, R7, PT ;  /* 0x0000000c08077246 */ /* 0x050fe40003800107 */
[----:B------:R-:W-:Y:S02]  /*0600*/  VIADDMNMX R8, R8, R16, R11, PT ;  /* 0x0000001008087246 */ /* 0x000fe4000380010b */
[C---:B0-----:R-:W-:Y:S01]  /*0610*/  VIADDMNMX R9, R6.reuse, R13, R9, PT ;  /* 0x0000000d06097246 */ /* 0x041fe20003800109 */
[----:B------:R-:W-:Y:S01]  /*0620*/  LDS R16, [R2+-0x900] ;  /* 0xfff7000002107984 */ /* 0x000fe20000000800 */
[----:B------:R-:W-:Y:S02]  /*0630*/  VIADDMNMX R5, R6, R17, R5, PT ;  /* 0x0000001106057246 */ /* 0x000fe40003800105 */
[----:B-1----:R-:W-:-:S02]  /*0640*/  VIADDMNMX R7, R4, R13, R7, PT ;  /* 0x0000000d04077246 */ /* 0x002fc40003800107 */
[----:B------:R-:W-:Y:S01]  /*0650*/  VIADDMNMX R17, R4, R17, R8, PT ;  /* 0x0000001104117246 */ /* 0x000fe20003800108 */
[----:B------:R-:W-:Y:S01]  /*0660*/  LDS R13, [R2+-0xc00] ;  /* 0xfff40000020d7984 */ /* 0x000fe20000000800 */
[C---:B-----5:R-:W-:Y:S02]  /*0670*/  VIADDMNMX R12, R27.reuse, R14, R9, PT ;  /* 0x0000000e1b0c7246 */ /* 0x060fe40003800109 */
[----:B------:R-:W-:Y:S01]  /*0680*/  VIADDMNMX R27, R27, R18, R5, PT ;  /* 0x000000121b1b7246 */ /* 0x000fe20003800105 */
[----:B------:R-:W0:Y:S01]  /*0690*/  LDS.128 R8, [R0+0x10] ;  /* 0x0000100000087984 */ /* 0x000e220000000c00 */
[C---:B------:R-:W-:Y:S02]  /*06a0*/  VIADDMNMX R14, R25.reuse, R14, R7, PT ;  /* 0x0000000e190e7246 */ /* 0x040fe40003800107 */
[----:B------:R-:W-:Y:S01]  /*06b0*/  VIADDMNMX R17, R25, R18, R17, PT ;  /* 0x0000001219117246 */ /* 0x000fe20003800111 */
[----:B------:R-:W1:Y:S01]  /*06c0*/  LDS.128 R4, [R0+-0x1ff0] ;  /* 0xffe0100000047984 */ /* 0x000e620000000c00 */
[----:B------:R-:W-:-:S02]  /*06d0*/  VIADDMNMX R12, R26, R15, R12, PT ;  /* 0x0000000f1a0c7246 */ /* 0x000fc4000380010c */
[----:B------:R-:W-:Y:S01]  /*06e0*/  VIADDMNMX R26, R26, R19, R27, PT ;  /* 0x000000131a1a7246 */ /* 0x000fe2000380011b */
[----:B------:R-:W2:Y:S01]  /*06f0*/  LDS R25, [R2+-0xb80] ;  /* 0xfff4800002197984 */ /* 0x000ea20000000800 */
[C---:B------:R-:W-:Y:S02]  /*0700*/  VIADDMNMX R15, R24.reuse, R15, R14, PT ;  /* 0x0000000f180f7246 */ /* 0x040fe4000380010e */
[----:B------:R-:W-:Y:S01]  /*0710*/  VIADDMNMX R27, R24, R19, R17, PT ;  /* 0x00000013181b7246 */ /* 0x000fe20003800111 */
[----:B------:R-:W3:Y:S04]  /*0720*/  LDS R14, [R2+-0xb00] ;  /* 0xfff50000020e7984 */ /* 0x000ee80000000800 */
[----:B------:R-:W4:Y:S04]  /*0730*/  LDS R18, [R2+-0xa80] ;  /* 0xfff5800002127984 */ /* 0x000f280000000800 */
[----:B------:R-:W5:Y:S04]  /*0740*/  LDS R19, [R2+-0xa00] ;  /* 0xfff6000002137984 */ /* 0x000f680000000800 */
[----:B------:R-:W5:Y:S04]  /*0750*/  LDS R17, [R2+-0x980] ;  /* 0xfff6800002117984 */ /* 0x000f680000000800 */
[----:B------:R-:W5:Y:S01]  /*0760*/  LDS R24, [R2+-0x880] ;  /* 0xfff7800002187984 */ /* 0x000f620000000800 */
[----:B0-----:R-:W-:-:S02]  /*0770*/  VIADDMNMX R26, R13, R8, R26, PT ;  /* 0x000000080d1a7246 */ /* 0x001fc4000380011a */
[-C--:B-1----:R-:W-:Y:S02]  /*0780*/  VIADDMNMX R12, R13, R4.reuse, R12, PT ;  /* 0x000000040d0c7246 */ /* 0x082fe4000380010c */
[C---:B--2---:R-:W-:Y:S02]  /*0790*/  VIADDMNMX R15, R25.reuse, R4, R15, PT ;  /* 0x00000004190f7246 */ /* 0x044fe4000380010f */
[----:B------:R-:W-:Y:S02]  /*07a0*/  VIADDMNMX R27, R25, R8, R27, PT ;  /* 0x00000008191b7246 */ /* 0x000fe4000380011b */
[C---:B---3--:R-:W-:Y:S01]  /*07b0*/  VIADDMNMX R12, R14.reuse, R5, R12, PT ;  /* 0x000000050e0c7246 */ /* 0x048fe2000380010c */
[----:B------:R-:W-:Y:S01]  /*07c0*/  LDS R25, [R2+-0x580] ;  /* 0xfffa800002197984 */ /* 0x000fe20000000800 */
[----:B------:R-:W-:Y:S02]  /*07d0*/  VIADDMNMX R26, R14, R9, R26, PT ;  /* 0x000000090e1a7246 */ /* 0x000fe4000380011a */
[----:B----4-:R-:W-:-:S02]  /*07e0*/  VIADDMNMX R15, R18, R5, R15, PT ;  /* 0x00000005120f7246 */ /* 0x010fc4000380010f */
[----:B------:R-:W-:Y:S01]  /*07f0*/  VIADDMNMX R27, R18, R9, R27, PT ;  /* 0x00000009121b7246 */ /* 0x000fe2000380011b */
[----:B------:R-:W-:Y:S01]  /*0800*/  LDS R5, [R2+-0x800] ;  /* 0xfff8000002057984 */ /* 0x000fe20000000800 */
[C---:B-----5:R-:W-:Y:S02]  /*0810*/  VIADDMNMX R8, R19.reuse, R6, R12, PT ;  /* 0x0000000613087246 */ /* 0x060fe4000380010c */
[----:B------:R-:W-:Y:S01]  /*0820*/  VIADDMNMX R4, R19, R10, R26, PT ;  /* 0x0000000a13047246 */ /* 0x000fe2000380011a */
[----:B------:R-:W-:Y:S01]  /*0830*/  LDS R9, [R2+-0x780] ;  /* 0xfff8800002097984 */ /* 0x000fe20000000800 */
[C---:B------:R-:W-:Y:S02]  /*0840*/  VIADDMNMX R6, R17.reuse, R6, R15, PT ;  /* 0x0000000611067246 */ /* 0x040fe4000380010f */
[----:B------:R-:W-:Y:S01]  /*0850*/  VIADDMNMX R27, R17, R10, R27, PT ;  /* 0x0000000a111b7246 */ /* 0x000fe2000380011b */
[----:B------:R-:W0:Y:S01]  /*0860*/  LDS.128 R12, [R0+-0x1fe0] ;  /* 0xffe02000000c7984 */ /* 0x000e220000000c00 */
[----:B------:R-:W-:-:S02]  /*0870*/  VIADDMNMX R8, R16, R7, R8, PT ;  /* 0x0000000710087246 */ /* 0x000fc40003800108 */
[----:B------:R-:W-:Y:S01]  /*0880*/  VIADDMNMX R4, R16, R11, R4, PT ;  /* 0x0000000b10047246 */ /* 0x000fe20003800104 */
[----:B------:R-:W1:Y:S01]  /*0890*/  LDS R10, [R2+-0x680] ;  /* 0xfff98000020a7984 */ /* 0x000e620000000800 */
[C---:B------:R-:W-:Y:S02]  /*08a0*/  VIADDMNMX R26, R24.reuse, R7, R6, PT ;  /* 0x00000007181a7246 */ /* 0x040fe40003800106 */
[----:B------:R-:W-:Y:S01]  /*08b0*/  VIADDMNMX R27, R24, R11, R27, PT ;  /* 0x0000000b181b7246 */ /* 0x000fe2000380011b */
[----:B------:R-:W2:Y:S04]  /*08c0*/  LDS.128 R16, [R0+0x20] ;  /* 0x0000200000107984 */ /* 0x000ea80000000c00 */
[----:B------:R-:W3:Y:S04]  /*08d0*/  LDS R6, [R2+-0x700] ;  /* 0xfff9000002067984 */ /* 0x000ee80000000800 */
[----:B------:R-:W4:Y:S01]  /*08e0*/  LDS R7, [R2+-0x600] ;  /* 0xfffa000002077984 */ /* 0x000f220000000800 */
[----:B0-----:R-:W-:-:S02]  /*08f0*/  VIADDMNMX R8, R5, R12, R8, PT ;  /* 0x0000000c05087246 */ /* 0x001fc40003800108 */
[----:B------:R-:W-:Y:S02]  /*0900*/  VIADDMNMX R11, R9, R12, R26, PT ;  /* 0x0000000c090b7246 */ /* 0x000fe4000380011a */
[----:B------:R-:W0:Y:S02]  /*0910*/  LDS R12, [R2+-0x500] ;  /* 0xfffb0000020c7984 */ /* 0x000e240000000800 */
[----:B-1----:R-:W-:Y:S02]  /*0920*/  VIADDMNMX R11, R10, R13, R11, PT ;  /* 0x0000000d0a0b7246 */ /* 0x002fe4000380010b */
[-C--:B--2---:R-:W-:Y:S02]  /*0930*/  VIADDMNMX R4, R5, R16.reuse, R4, PT ;  /* 0x0000001005047246 */ /* 0x084fe40003800104 */
[----:B------:R-:W-:Y:S02]  /*0940*/  VIADDMNMX R24, R9, R16, R27, PT ;  /* 0x0000001009187246 */ /* 0x000fe4000380011b */
[C---:B---3--:R-:W-:Y:S01]  /*0950*/  VIADDMNMX R4, R6.reuse, R17, R4, PT ;  /* 0x0000001106047246 */ /* 0x048fe20003800104 */
[----:B------:R-:W1:Y:S01]  /*0960*/  LDS R16, [R2+-0x480] ;  /* 0xfffb800002107984 */ /* 0x000e620000000800 */
[----:B------:R-:W-:-:S02]  /*0970*/  VIADDMNMX R8, R6, R13, R8, PT ;  /* 0x0000000d06087246 */ /* 0x000fc40003800108 */
[----:B------:R-:W-:Y:S01]  /*0980*/  VIADDMNMX R24, R10, R17, R24, PT ;  /* 0x000000110a187246 */ /* 0x000fe20003800118 */
[----:B------:R-:W-:Y:S01]  /*0990*/  LDS R13, [R2+-0x400] ;  /* 0xfffc0000020d7984 */ /* 0x000fe20000000800 */
[C---:B----4-:R-:W-:Y:S02]  /*09a0*/  VIADDMNMX R26, R7.reuse, R14, R8, PT ;  /* 0x0000000e071a7246 */ /* 0x050fe40003800108 */
[----:B------:R-:W-:Y:S02]  /*09b0*/  VIADDMNMX R27, R7, R18, R4, PT ;  /* 0x00000012071b7246 */ /* 0x000fe40003800104 */
[C---:B------:R-:W-:Y:S01]  /*09c0*/  VIADDMNMX R17, R25.reuse, R14, R11, PT ;  /* 0x0000000e19117246 */ /* 0x040fe2000380010b */
[----:B------:R-:W2:Y:S01]  /*09d0*/  LDS.128 R4, [R0+-0x1fd0] ;  /* 0xffe0300000047984 */ /* 0x000ea20000000c00 */
[----:B------:R-:W-:-:S03]  /*09e0*/  VIADDMNMX R18, R25, R18, R24, PT ;  /* 0x0000001219127246 */ /* 0x000fc60003800118 */
[----:B------:R-:W3:Y:S04]  /*09f0*/  LDS.128 R8, [R0+0x30] ;  /* 0x0000300000087984 */ /* 0x000ee80000000c00 */
[----:B------:R-:W4:Y:S01]  /*0a00*/  LDS R25, [R2+-0x380] ;  /* 0xfffc800002197984 */ /* 0x000f220000000800 */
[C---:B0-----:R-:W-:Y:S02]  /*0a10*/  VIADDMNMX R14, R12.reuse, R15, R26, PT ;  /* 0x0000000f0c0e7246 */ /* 0x041fe4000380011a */
[----:B------:R-:W-:Y:S01]  /*0a20*/  VIADDMNMX R24, R12, R19, R27, PT ;  /* 0x000000130c187246 */ /* 0x000fe2000380011b */
[----:B------:R-:W-:Y:S04]  /*0a30*/  LDS R26, [R2+-0x100] ;  /* 0xffff0000021a7984 */ /* 0x000fe80000000800 */
[----:B------:R-:W0:Y:S01]  /*0a40*/  LDS R12, [R2+-0x300] ;  /* 0xfffd0000020c7984 */ /* 0x000e220000000800 */
[----:B-1----:R-:W-:-:S03]  /*0a50*/  VIADDMNMX R15, R16, R15, R17, PT ;  /* 0x0000000f100f7246 */ /* 0x002fc60003800111 */
[----:B------:R-:W1:Y:S01]  /*0a60*/  LDS R27, [R2+-0x200] ;  /* 0xfffe0000021b7984 */ /* 0x000e620000000800 */
[----:B------:R-:W-:-:S03]  /*0a70*/  VIADDMNMX R18, R16, R19, R18, PT ;  /* 0x0000001310127246 */ /* 0x000fc60003800112 */
[----:B------:R-:W5:Y:S01]  /*0a80*/  LDS R17, [R2+-0x180] ;  /* 0xfffe800002117984 */ /* 0x000f620000000800 */
[C---:B--2---:R-:W-:Y:S02]  /*0a90*/  VIADDMNMX R14, R13.reuse, R4, R14, PT ;  /* 0x000000040d0e7246 */ /* 0x044fe4000380010e */
[----:B---3--:R-:W-:Y:S02]  /*0aa0*/  VIADDMNMX R13, R13, R8, R24, PT ;  /* 0x000000080d0d7246 */ /* 0x008fe40003800118 */
[----:B------:R-:W2:Y:S01]  /*0ab0*/  LDS R24, [R2+-0x80] ;  /* 0xffff800002187984 */ /* 0x000ea20000000800 */
[C---:B----4-:R-:W-:Y:S02]  /*0ac0*/  VIADDMNMX R15, R25.reuse, R4, R15, PT ;  /* 0x00000004190f7246 */ /* 0x050fe4000380010f */
[----:B------:R-:W-:Y:S02]  /*0ad0*/  VIADDMNMX R18, R25, R8, R18, PT ;  /* 0x0000000819127246 */ /* 0x000fe40003800112 */
[C---:B------:R-:W-:Y:S01]  /*0ae0*/  VIADDMNMX R8, R28.reuse, R5, R15, PT ;  /* 0x000000051c087246 */ /* 0x040fe2000380010f */
[----:B------:R-:W-:Y:S01]  /*0af0*/  LDS R25, [R2+0x280] ;  /* 0x0002800002197984 */ /* 0x000fe20000000800 */
[----:B------:R-:W-:-:S02]  /*0b00*/  VIADDMNMX R18, R28, R9, R18, PT ;  /* 0x000000091c127246 */ /* 0x000fc40003800112 */
[C---:B0-----:R-:W-:Y:S02]  /*0b10*/  VIADDMNMX R4, R12.reuse, R5, R14, PT ;  /* 0x000000050c047246 */ /* 0x041fe4000380010e */
[----:B------:R-:W-:Y:S01]  /*0b20*/  VIADDMNMX R13, R12, R9, R13, PT ;  /* 0x000000090c0d7246 */ /* 0x000fe2000380010d */
[----:B------:R-:W-:Y:S01]  /*0b30*/  LDS R5, [R2+0x80] ;  /* 0x0000800002057984 */ /* 0x000fe20000000800 */
[C---:B-1----:R-:W-:Y:S02]  /*0b40*/  VIADDMNMX R4, R27.reuse, R6, R4, PT ;  /* 0x000000061b047246 */ /* 0x042fe40003800104 */
[----:B------:R-:W-:Y:S01]  /*0b50*/  VIADDMNMX R27, R27, R10, R13, PT ;  /* 0x0000000a1b1b7246 */ /* 0x000fe2000380010d */
[----:B------:R-:W-:Y:S01]  /*0b60*/  LDS R9, [R2] ;  /* 0x0000000002097984 */ /* 0x000fe20000000800 */
[C---:B-----5:R-:W-:Y:S02]  /*0b70*/  VIADDMNMX R8, R17.reuse, R6, R8, PT ;  /* 0x0000000611087246 */ /* 0x060fe40003800108 */
[----:B------:R-:W-:Y:S01]  /*0b80*/  VIADDMNMX R10, R17, R10, R18, PT ;  /* 0x0000000a110a7246 */ /* 0x000fe20003800112 */
[----:B------:R-:W0:Y:S01]  /*0b90*/  LDS.128 R12, [R0+-0x1fc0] ;  /* 0xffe04000000c7984 */ /* 0x000e220000000c00 */
[----:B------:R-:W-:-:S02]  /*0ba0*/  VIADDMNMX R4, R26, R7, R4, PT ;  /* 0x000000071a047246 */ /* 0x000fc40003800104 */
[----:B------:R-:W-:Y:S01]  /*0bb0*/  VIADDMNMX R26, R26, R11, R27, PT ;  /* 0x0000000b1a1a7246 */ /* 0x000fe2000380011b */
[----:B------:R-:W1:Y:S01]  /*0bc0*/  LDS.128 R16, [R0+0x40] ;  /* 0x0000400000107984 */ /* 0x000e620000000c00 */
[----:B--2---:R-:W-:-:S03]  /*0bd0*/  VIADDMNMX R27, R24, R7, R8, PT ;  /* 0x00000007181b7246 */ /* 0x004fc60003800108 */
[----:B------:R-:W2:Y:S01]  /*0be0*/  LDS R6, [R2+0x100] ;  /* 0x0001000002067984 */ /* 0x000ea20000000800 */
[----:B------:R-:W-:-:S03]  /*0bf0*/  VIADDMNMX R11, R24, R11, R10, PT ;  /* 0x0000000b180b7246 */ /* 0x000fc6000380010a */
[----:B------:R-:W3:Y:S04]  /*0c00*/  LDS R8, [R2+0x180] ;  /* 0x0001800002087984 */ /* 0x000ee80000000800 */
[----:B------:R-:W4:Y:S04]  /*0c10*/  LDS R7, [R2+0x200] ;  /* 0x0002000002077984 */ /* 0x000f280000000800 */
[----:B------:R-:W-:Y:S01]  /*0c20*/  LDS R24, [R2+0x380] ;  /* 0x0003800002187984 */ /* 0x000fe20000000800 */
[-C--:B0-----:R-:W-:Y:S02]  /*0c30*/  VIADDMNMX R4, R9, R12.reuse, R4, PT ;  /* 0x0000000c09047246 */ /* 0x081fe40003800104 */
[----:B------:R-:W-:-:S02]  /*0c40*/  VIADDMNMX R10, R5, R12, R27, PT ;  /* 0x0000000c050a7246 */ /* 0x000fc4000380011b */
[----:B------:R-:W0:Y:S01]  /*0c50*/  LDS R12, [R2+0x300] ;  /* 0x00030000020c7984 */ /* 0x000e220000000800 */
[-C--:B-1----:R-:W-:Y:S02]  /*0c60*/  VIADDMNMX R26, R9, R16.reuse, R26, PT ;  /* 0x00000010091a7246 */ /* 0x082fe4000380011a */
[----:B------:R-:W-:Y:S02]  /*0c70*/  VIADDMNMX R11, R5, R16, R11, PT ;  /* 0x00000010050b7246 */ /* 0x000fe4000380010b */
[C---:B--2---:R-:W-:Y:S02]  /*0c80*/  VIADDMNMX R4, R6.reuse, R13, R4, PT ;  /* 0x0000000d06047246 */ /* 0x044fe40003800104 */
[----:B------:R-:W-:Y:S02]  /*0c90*/  VIADDMNMX R26, R6, R17, R26, PT ;  /* 0x00000011061a7246 */ /* 0x000fe4000380011a */
[C---:B---3--:R-:W-:Y:S02]  /*0ca0*/  VIADDMNMX R10, R8.reuse, R13, R10, PT ;  /* 0x0000000d080a7246 */ /* 0x048fe4000380010a */
[----:B------:R-:W-:Y:S01]  /*0cb0*/  VIADDMNMX R17, R8, R17, R11, PT ;  /* 0x0000001108117246 */ /* 0x000fe2000380010b */
[----:B------:R-:W-:Y:S01]  /*0cc0*/  LDS R13, [R2+0x400] ;  /* 0x00040000020d7984 */ /* 0x000fe20000000800 */
[----:B----4-:R-:W-:-:S02]  /*0cd0*/  VIADDMNMX R16, R7, R14, R4, PT ;  /* 0x0000000e07107246 */ /* 0x010fc40003800104 */
[----:B------:R-:W-:Y:S02]  /*0ce0*/  VIADDMNMX R26, R7, R18, R26, PT ;  /* 0x00000012071a7246 */ /* 0x000fe4000380011a */
[C---:B------:R-:W-:Y:S01]  /*0cf0*/  VIADDMNMX R27, R25.reuse, R14, R10, PT ;  /* 0x0000000e191b7246 */ /* 0x040fe2000380010a */
[----:B------:R-:W1:Y:S01]  /*0d00*/  LDS.128 R4, [R0+-0x1fb0] ;  /* 0xffe0500000047984 */ /* 0x000e620000000c00 */
[----:B------:R-:W-:-:S03]  /*0d10*/  VIADDMNMX R18, R25, R18, R17, PT ;  /* 0x0000001219127246 */ /* 0x000fc60003800111 */
[----:B------:R-:W2:Y:S04]  /*0d20*/  LDS R17, [R2+0x480] ;  /* 0x0004800002117984 */ /* 0x000ea80000000800 */
[----:B------:R-:W3:Y:S04]  /*0d30*/  LDS.128 R8, [R0+0x50] ;  /* 0x0000500000087984 */ /* 0x000ee80000000c00 */
[----:B------:R-:W-:Y:S01]  /*0d40*/  LDS R25, [R2+0x600] ;  /* 0x0006000002197984 */ /* 0x000fe20000000800 */
[C---:B0-----:R-:W-:Y:S02]  /*0d50*/  VIADDMNMX R14, R12.reuse, R15, R16, PT ;  /* 0x0000000f0c0e7246 */ /* 0x041fe40003800110 */
[----:B------:R-:W-:-:S02]  /*0d60*/  VIADDMNMX R16, R12, R19, R26, PT ;  /* 0x000000130c107246 */ /* 0x000fc4000380011a */
[C---:B------:R-:W-:Y:S01]  /*0d70*/  VIADDMNMX R15, R24.reuse, R15, R27, PT ;  /* 0x0000000f180f7246 */ /* 0x040fe2000380011b */
[----:B------:R-:W0:Y:S01]  /*0d80*/  LDS R12, [R2+0x500] ;  /* 0x00050000020c7984 */ /* 0x000e220000000800 */
[----:B------:R-:W-:-:S03]  /*0d90*/  VIADDMNMX R27, R24, R19, R18, PT ;  /* 0x00000013181b7246 */ /* 0x000fc60003800112 */
[----:B------:R-:W4:Y:S04]  /*0da0*/  LDS R18, [R2+0x580] ;  /* 0x0005800002127984 */ /* 0x000f280000000800 */
[----:B------:R-:W5:Y:S04]  /*0db0*/  LDS R19, [R2+0x680] ;  /* 0x0006800002137984 */ /* 0x000f680000000800 */
[----:B------:R-:W5:Y:S01]  /*0dc0*/  LDS R24, [R2+0x780] ;  /* 0x0007800002187984 */ /* 0x000f620000000800 */
[----:B-1----:R-:W-:-:S03]  /*0dd0*/  VIADDMNMX R14, R13, R4, R14, PT ;  /* 0x000000040d0e7246 */ /* 0x002fc6000380010e */
[----:B------:R-:W1:Y:S01]  /*0de0*/  LDS R26, [R2+0x700] ;  /* 0x00070000021a7984 */ /* 0x000e620000000800 */
[----:B--2---:R-:W-:Y:S02]  /*0df0*/  VIADDMNMX R15, R17, R4, R15, PT ;  /* 0x00000004110f7246 */ /* 0x004fe4000380010f */
[-C--:B---3--:R-:W-:Y:S02]  /*0e00*/  VIADDMNMX R16, R13, R8.reuse, R16, PT ;  /* 0x000000080d107246 */ /* 0x088fe40003800110 */
[----:B------:R-:W-:Y:S02]  /*0e10*/  VIADDMNMX R27, R17, R8, R27, PT ;  /* 0x00000008111b7246 */ /* 0x000fe4000380011b */
[----:B------:R-:W-:Y:S01]  /*0e20*/  LDS R8, [R2+0x980] ;  /* 0x0009800002087984 */ /* 0x000fe20000000800 */
[C---:B0-----:R-:W-:Y:S02]  /*0e30*/  VIADDMNMX R4, R12.reuse, R5, R14, PT ;  /* 0x000000050c047246 */ /* 0x041fe4000380010e */
[----:B------:R-:W-:-:S02]  /*0e40*/  VIADDMNMX R16, R12, R9, R16, PT ;  /* 0x000000090c107246 */ /* 0x000fc40003800110 */
[C---:B----4-:R-:W-:Y:S02]  /*0e50*/  VIADDMNMX R15, R18.reuse, R5, R15, PT ;  /* 0x00000005120f7246 */ /* 0x050fe4000380010f */
[----:B------:R-:W-:Y:S01]  /*0e60*/  VIADDMNMX R27, R18, R9, R27, PT ;  /* 0x00000009121b7246 */ /* 0x000fe2000380011b */
[----:B------:R-:W-:Y:S01]  /*0e70*/  LDS R5, [R2+0x880] ;  /* 0x0008800002057984 */ /* 0x000fe20000000800 */
[-C--:B------:R-:W-:Y:S02]  /*0e80*/  VIADDMNMX R4, R25, R6.reuse, R4, PT ;  /* 0x0000000619047246 */ /* 0x080fe40003800104 */
[----:B-----5:R-:W-:Y:S01]  /*0e90*/  VIADDMNMX R6, R19, R6, R15, PT ;  /* 0x0000000613067246 */ /* 0x020fe2000380010f */
[----:B------:R-:W-:Y:S01]  /*0ea0*/  LDS R9, [R2+0x800] ;  /* 0x0008000002097984 */ /* 0x000fe20000000800 */
[-C--:B------:R-:W-:Y:S02]  /*0eb0*/  VIADDMNMX R25, R25, R10.reuse, R16, PT ;  /* 0x0000000a19197246 */ /* 0x080fe40003800110 */
[----:B------:R-:W-:Y:S01]  /*0ec0*/  VIADDMNMX R27, R19, R10, R27, PT ;  /* 0x0000000a131b7246 */ /* 0x000fe2000380011b */
[----:B------:R-:W0:Y:S01]  /*0ed0*/  LDS.128 R12, [R0+-0x1fa0] ;  /* 0xffe06000000c7984 */ /* 0x000e220000000c00 */
[----:B------:R-:W-:-:S02]  /*0ee0*/  VIADDMNMX R10, R24, R7, R6, PT ;  /* 0x00000007180a7246 */ /* 0x000fc40003800106 */
[C---:B-1----:R-:W-:Y:S01]  /*0ef0*/  VIADDMNMX R4, R26.reuse, R7, R4, PT ;  /* 0x000000071a047246 */ /* 0x042fe20003800104 */
[----:B------:R-:W1:Y:S01]  /*0f00*/  LDS.128 R16, [R0+0x60] ;  /* 0x0000600000107984 */ /* 0x000e620000000c00 */
[-C--:B------:R-:W-:Y:S02]  /*0f10*/  VIADDMNMX R26, R26, R11.reuse, R25, PT ;  /* 0x0000000b1a1a7246 */ /* 0x080fe40003800119 */
[----:B------:R-:W-:Y:S01]  /*0f20*/  VIADDMNMX R27, R24, R11, R27, PT ;  /* 0x0000000b181b7246 */ /* 0x000fe2000380011b */
[----:B------:R-:W2:Y:S04]  /*0f30*/  LDS R6, [R2+0x900] ;  /* 0x0009000002067984 */ /* 0x000ea80000000800 */
[----:B------:R-:W3:Y:S04]  /*0f40*/  LDS R7, [R2+0xa00] ;  /* 0x000a000002077984 */ /* 0x000ee80000000800 */
[----:B------:R-:W4:Y:S04]  /*0f50*/  LDS R25, [R2+0xa80] ;  /* 0x000a800002197984 */ /* 0x000f280000000800 */
[----:B------:R-:W5:Y:S01]  /*0f60*/  LDS R24, [R2+0xb00] ;  /* 0x000b000002187984 */ /* 0x000f620000000800 */
[----:B0-----:R-:W-:-:S02]  /*0f70*/  VIADDMNMX R4, R9, R12, R4, PT ;  /* 0x0000000c09047246 */ /* 0x001fc40003800104 */
[----:B------:R-:W-:Y:S02]  /*0f80*/  VIADDMNMX R10, R5, R12, R10, PT ;  /* 0x0000000c050a7246 */ /* 0x000fe4000380010a */
[-C--:B-1----:R-:W-:Y:S01]  /*0f90*/  VIADDMNMX R26, R9, R16.reuse, R26, PT ;  /* 0x00000010091a7246 */ /* 0x082fe2000380011a */
[----:B------:R-:W0:Y:S01]  /*0fa0*/  LDS R12, [R2+0xb80] ;  /* 0x000b8000020c7984 */ /* 0x000e220000000800 */
[----:B------:R-:W-:Y:S02]  /*0fb0*/  VIADDMNMX R27, R5, R16, R27, PT ;  /* 0x00000010051b7246 */ /* 0x000fe4000380011b */
[C---:B--2---:R-:W-:Y:S02]  /*0fc0*/  VIADDMNMX R4, R6.reuse, R13, R4, PT ;  /* 0x0000000d06047246 */ /* 0x044fe40003800104 */
[----:B------:R-:W-:Y:S02]  /*0fd0*/  VIADDMNMX R26, R6, R17, R26, PT ;  /* 0x00000011061a7246 */ /* 0x000fe4000380011a */
[----:B------:R-:W-:-:S02]  /*0fe0*/  VIADDMNMX R10, R8, R13, R10, PT ;  /* 0x0000000d080a7246 */ /* 0x000fc4000380010a */
[----:B------:R-:W-:Y:S01]  /*0ff0*/  VIADDMNMX R17, R8, R17, R27, PT ;  /* 0x0000001108117246 */ /* 0x000fe2000380011b */
[----:B------:R-:W-:Y:S01]  /*1000*/  LDS R13, [R2+0xc00] ;  /* 0x000c0000020d7984 */ /* 0x000fe20000000800 */
[C---:B---3--:R-:W-:Y:S02]  /*1010*/  VIADDMNMX R16, R7.reuse, R14, R4, PT ;  /* 0x0000000e07107246 */ /* 0x048fe40003800104 */
[----:B------:R-:W-:Y:S02]  /*1020*/  VIADDMNMX R26, R7, R18, R26, PT ;  /* 0x00000012071a7246 */ /* 0x000fe4000380011a */
[C---:B----4-:R-:W-:Y:S01]  /*1030*/  VIADDMNMX R27, R25.reuse, R14, R10, PT ;  /* 0x0000000e191b7246 */ /* 0x050fe2000380010a */
[----:B------:R-:W1:Y:S01]  /*1040*/  LDS.128 R4, [R0+-0x1f90] ;  /* 0xffe0700000047984 */ /* 0x000e620000000c00 */
[----:B------:R-:W-:Y:S02]  /*1050*/  VIADDMNMX R18, R25, R18, R17, PT ;  /* 0x0000001219127246 */ /* 0x000fe40003800111 */
[C---:B-----5:R-:W-:Y:S01]  /*1060*/  VIADDMNMX R14, R24.reuse, R15, R16, PT ;  /* 0x0000000f180e7246 */ /* 0x060fe20003800110 */
[----:B------:R2:W3:Y:S01]  /*1070*/  LDS.128 R8, [R0+0x70] ;  /* 0x0000700000087984 */ /* 0x0004e20000000c00 */
[----:B------:R-:W-:-:S03]  /*1080*/  VIADDMNMX R24, R24, R19, R26, PT ;  /* 0x0000001318187246 */ /* 0x000fc6000380011a */
[----:B------:R-:W4:Y:S04]  /*1090*/  LDS R17, [R2+0xc80] ;  /* 0x000c800002117984 */ /* 0x000f280000000800 */
[----:B------:R-:W5:Y:S01]  /*10a0*/  LDS R16, [R2+0xd00] ;  /* 0x000d000002107984 */ /* 0x000f620000000800 */
[----:B--2---:R-:W-:-:S03]  /*10b0*/  VIADD R0, R0, 0x80 ;  /* 0x0000008000007836 */ /* 0x004fc60000000000 */
[----:B------:R-:W2:Y:S01]  /*10c0*/  LDS R25, [R2+0xe00] ;  /* 0x000e000002197984 */ /* 0x000ea20000000800 */
[----:B0-----:R-:W-:-:S03]  /*10d0*/  VIADDMNMX R26, R12, R19, R18, PT ;  /* 0x000000130c1a7246 */ /* 0x001fc60003800112 */
[----:B------:R-:W0:Y:S01]  /*10e0*/  LDS R18, [R2+0xd80] ;  /* 0x000d800002127984 */ /* 0x000e220000000800 */
[----:B------:R-:W-:-:S03]  /*10f0*/  VIADDMNMX R15, R12, R15, R27, PT ;  /* 0x0000000f0c0f7246 */ /* 0x000fc6000380011b */
[----:B------:R-:W0:Y:S04]  /*1100*/  LDS R19, [R2+0xe80] ;  /* 0x000e800002137984 */ /* 0x000e280000000800 */
[----:B------:R-:W-:Y:S01]  /*1110*/  LDS R12, [R2+0xf80] ;  /* 0x000f8000020c7984 */ /* 0x000fe20000000800 */
[C---:B-1----:R-:W-:Y:S02]  /*1120*/  VIADDMNMX R14, R13.reuse, R4, R14, PT ;  /* 0x000000040d0e7246 */ /* 0x042fe4000380010e */
[----:B---3--:R-:W-:Y:S02]  /*1130*/  VIADDMNMX R13, R13, R8, R24, PT ;  /* 0x000000080d0d7246 */ /* 0x008fe40003800118 */
[----:B------:R1:W3:Y:S01]  /*1140*/  LDS R24, [R2+0xf00] ;  /* 0x000f000002187984 */ /* 0x0002e20000000800 */
[----:B----4-:R-:W-:-:S02]  /*1150*/  VIADDMNMX R15, R17, R4, R15, PT ;  /* 0x00000004110f7246 */ /* 0x010fc4000380010f */
[----:B------:R-:W-:Y:S02]  /*1160*/  VIADDMNMX R26, R17, R8, R26, PT ;  /* 0x00000008111a7246 */ /* 0x000fe4000380011a */
[C---:B-----5:R-:W-:Y:S02]  /*1170*/  VIADDMNMX R14, R16.reuse, R5, R14, PT ;  /* 0x00000005100e7246 */ /* 0x060fe4000380010e */
[----:B------:R-:W-:Y:S01]  /*1180*/  VIADDMNMX R13, R16, R9, R13, PT ;  /* 0x00000009100d7246 */ /* 0x000fe2000380010d */
[----:B-1----:R-:W-:Y:S01]  /*1190*/  VIADD R2, R2, 0x2000 ;  /* 0x0000200002027836 */ /* 0x002fe20000000000 */
[C---:B--2---:R-:W-:Y:S02]  /*11a0*/  VIADDMNMX R14, R25.reuse, R6, R14, PT ;  /* 0x00000006190e7246 */ /* 0x044fe4000380010e */
[----:B------:R-:W-:Y:S02]  /*11b0*/  VIADDMNMX R13, R25, R10, R13, PT ;  /* 0x0000000a190d7246 */ /* 0x000fe4000380010d */
[----:B0-----:R-:W-:-:S02]  /*11c0*/  VIADDMNMX R15, R18, R5, R15, PT ;  /* 0x00000005120f7246 */ /* 0x001fc4000380010f */
[----:B------:R-:W-:Y:S02]  /*11d0*/  VIADDMNMX R26, R18, R9, R26, PT ;  /* 0x00000009121a7246 */ /* 0x000fe4000380011a */
[C---:B------:R-:W-:Y:S02]  /*11e0*/  VIADDMNMX R15, R19.reuse, R6, R15, PT ;  /* 0x00000006130f7246 */ /* 0x040fe4000380010f */
[----:B------:R-:W-:Y:S02]  /*11f0*/  VIADDMNMX R26, R19, R10, R26, PT ;  /* 0x0000000a131a7246 */ /* 0x000fe4000380011a */
[C---:B---3--:R-:W-:Y:S02]  /*1200*/  VIADDMNMX R9, R24.reuse, R7, R14, PT ;  /* 0x0000000718097246 */ /* 0x048fe4000380010e */
[----:B------:R-:W-:Y:S02]  /*1210*/  VIADDMNMX R5, R24, R11, R13, PT ;  /* 0x0000000b18057246 */ /* 0x000fe4000380010d */
[----:B------:R-:W-:-:S02]  /*1220*/  VIADDMNMX R7, R12, R7, R15, PT ;  /* 0x000000070c077246 */ /* 0x000fc4000380010f */
[----:B------:R-:W-:Y:S01]  /*1230*/  VIADDMNMX R11, R12, R11, R26, PT ;  /* 0x0000000b0c0b7246 */ /* 0x000fe2000380011a */
[----:B------:R-:W-:Y:S06]  /*1240*/  BRA.U UP0, `(.L_x_0) ;  /* 0xfffffff100ac7547 */ /* 0x000fec000b83ffff */
[----:B------:R-:W-:Y:S04]  /*1250*/  STG.E desc[UR8][R22.64], R9 ;  /* 0x0000000916007986 */ /* 0x000fe8000c101908 */
[----:B------:R-:W-:Y:S04]  /*1260*/  STG.E desc[UR8][R20.64], R5 ;  /* 0x0000000514007986 */ /* 0x000fe8000c101908 */
[----:B------:R-:W-:Y:S04]  /*1270*/  STG.E desc[UR8][R22.64+0x80], R7 ;  /* 0x0000800716007986 */ /* 0x000fe8000c101908 */
[----:B------:R-:W-:Y:S04]  /*1280*/  STS [R3], R9 ;  /* 0x0000000903007388 */ /* 0x000fe80000000800 */
[----:B------:R-:W-:Y:S04]  /*1290*/  STS [R3+0x2000], R5 ;  /* 0x0020000503007388 */ /* 0x000fe80000000800 */
[----:B------:R-:W-:Y:S04]  /*12a0*/  STS [R3+0x80], R7 ;  /* 0x0000800703007388 */ /* 0x000fe80000000800 */
[----:B------:R-:W-:Y:S04]  /*12b0*/  STS [R3+0x2080], R11 ;  /* 0x0020800b03007388 */ /* 0x000fe80000000800 */
[----:B------:R-:W-:Y:S01]  /*12c0*/  STG.E desc[UR8][R20.64+0x80], R11 ;  /* 0x0000800b14007986 */ /* 0x000fe2000c101908 */
[----:B------:R-:W-:Y:S05]  /*12d0*/  EXIT ;  /* 0x000000000000794d */ /* 0x000fea0003800000 */
.L_x_1:
[----:B------:R-:W-:-:S00]  /*12e0*/  BRA `(.L_x_1) ;  /* 0xfffffffc00fc7947 */ /* 0x000fc0000383ffff */
[----:B------:R-:W-:-:S00]  /*12f0*/  NOP ;  /* 0x0000000000007918 */ /* 0x000fc00000000000 */
        /* <DEDUP_REMOVED lines=8> */
.L_x_6:


//--------------------- .text._Z6Phase2Piii       --------------------------
	.section	.text._Z6Phase2Piii,"ax",@progbits
	.align	128
        .global         _Z6Phase2Piii
        .type           _Z6Phase2Piii,@function
        .size           _Z6Phase2Piii,(.L_x_7 - _Z6Phase2Piii)
        .other          _Z6Phase2Piii,@"STO_CUDA_ENTRY STV_DEFAULT"
_Z6Phase2Piii:
.text._Z6Phase2Piii:
[----:B------:R-:W-:Y:S08]  /*0000*/  LDC R1, c[0x0][0x37c] ;  /* 0x0000df00ff017b82 */ /* 0x000ff00000000800 */
[----:B------:R-:W0:Y:S08]  /*0010*/  S2UR UR4, SR_CTAID.X ;  /* 0x00000000000479c3 */ /* 0x000e300000002500 */
[----:B------:R-:W0:Y:S02]  /*0020*/  LDC R0, c[0x0][0x388] ;  /* 0x0000e200ff007b82 */ /* 0x000e240000000800 */
[----:B0-----:R-:W-:-:S13]  /*0030*/  ISETP.NE.AND P0, PT, R0, UR4, PT ;  /* 0x0000000400007c0c */ /* 0x001fda000bf05270 */
[----:B------:R-:W-:Y:S05]  /*0040*/  @!P0 EXIT ;  /* 0x000000000000894d */ /* 0x000fea0003800000 */
[----:B------:R-:W0:Y:S01]  /*0050*/  S2R R15, SR_TID.Y ;  /* 0x00000000000f7919 */ /* 0x000e220000002200 */
[----:B------:R-:W1:Y:S01]  /*0060*/  LDC R7, c[0x0][0x38c] ;  /* 0x0000e300ff077b82 */ /* 0x000e620000000800 */
[----:B------:R-:W-:Y:S01]  /*0070*/  USHF.L.U32 UR4, UR4, 0x6, URZ ;  /* 0x0000000604047899 */ /* 0x000fe200080006ff */
[----:B------:R-:W-:Y:S01]  /*0080*/  IMAD.SHL.U32 R0, R0, 0x40, RZ ;  /* 0x0000004000007824 */ /* 0x000fe200078e00ff */
[----:B------:R-:W0:Y:S01]  /*0090*/  S2R R12, SR_TID.X ;  /* 0x00000000000c7919 */ /* 0x000e220000002100 */
[----:B------:R-:W2:Y:S04]  /*00a0*/  LDCU.64 UR8, c[0x0][0x358] ;  /* 0x00006b00ff0877ac */ /* 0x000ea80008000a00 */
[----:B------:R-:W3:Y:S01]  /*00b0*/  LDC.64 R16, c[0x0][0x380] ;  /* 0x0000e000ff107b82 */ /* 0x000ee20000000a00 */
[----:B-1----:R-:W-:-:S02]  /*00c0*/  IMAD R2, R7, UR4, R0 ;  /* 0x0000000407027c24 */ /* 0x002fc4000f8e0200 */
[CC--:B------:R-:W-:Y:S02]  /*00d0*/  IMAD R6, R0.reuse, R7.reuse, UR4 ;  /* 0x0000000400067e24 */ /* 0x0c0fe4000f8e0207 */
[-C--:B------:R-:W-:Y:S02]  /*00e0*/  IMAD R0, R0, R7.reuse, R0 ;  /* 0x0000000700007224 */ /* 0x080fe400078e0200 */
        /* <DEDUP_REMOVED lines=19> */
[----:B------:R-:W5:Y:S04]  /*0220*/  LDG.E R24, desc[UR8][R10.64] ;  /* 0x000000080a187981 */ /* 0x000f68000c1e1900 */
[----:B------:R-:W5:Y:S04]  /*0230*/  LDG.E R22, desc[UR8][R8.64+0x80] ;  /* 0x0000800808167981 */ /* 0x000f68000c1e1900 */
[----:B------:R-:W5:Y:S04]  /*0240*/  LDG.E R20, desc[UR8][R10.64+0x80] ;  /* 0x000080080a147981 */ /* 0x000f68000c1e1900 */
[----:B------:R-:W5:Y:S04]  /*0250*/  LDG.E R18, desc[UR8][R2.64] ;  /* 0x0000000802127981 */ /* 0x000f68000c1e1900 */
[----:B------:R0:W5:Y:S04]  /*0260*/  LDG.E R27, desc[UR8][R2.64+0x80] ;  /* 0x00008008021b7981 */ /* 0x000168000c1e1900 */
[----:B------:R-:W5:Y:S04]  /*0270*/  LDG.E R26, desc[UR8][R16.64] ;  /* 0x00000008101a7981 */ /* 0x000f68000c1e1900 */
[----:B------:R1:W5:Y:S01]  /*0280*/  LDG.E R28, desc[UR8][R16.64+0x80] ;  /* 0x00008008101c7981 */ /* 0x000362000c1e1900 */
[----:B------:R-:W0:Y:S01]  /*0290*/  S2UR UR7, SR_CgaCtaId ;  /* 0x00000000000779c3 */ /* 0x000e220000008800 */
[----:B------:R-:W-:-:S02]  /*02a0*/  UMOV UR4, 0x400 ;  /* 0x0000040000047882 */ /* 0x000fc40000000000 */
[----:B------:R-:W-:Y:S02]  /*02b0*/  UIADD3 UR5, UPT, UPT, UR4, 0x4000, URZ ;  /* 0x0000400004057890 */ /* 0x000fe4000fffe0ff */
[----:B------:R-:W-:Y:S02]  /*02c0*/  UIADD3 UR6, UPT, UPT, UR4, 0x8000, URZ ;  /* 0x0000800004067890 */ /* 0x000fe4000fffe0ff */
[----:B0-----:R-:W-:Y:S02]  /*02d0*/  ULEA UR5, UR7, UR5, 0x18 ;  /* 0x0000000507057291 */ /* 0x001fe4000f8ec0ff */
[----:B------:R-:W-:-:S04]  /*02e0*/  ULEA UR6, UR7, UR6, 0x18 ;  /* 0x0000000607067291 */ /* 0x000fc8000f8ec0ff */
[C---:B------:R-:W-:Y:S01]  /*02f0*/  LEA R13, R15.reuse, UR5, 0x8 ;  /* 0x000000050f0d7c11 */ /* 0x040fe2000f8e40ff */
[----:B------:R-:W-:Y:S01]  /*0300*/  ULEA UR5, UR7, UR4, 0x18 ;  /* 0x0000000407057291 */ /* 0x000fe2000f8ec0ff */
[----:B------:R-:W-:-:S05]  /*0310*/  LEA R3, R15, UR6, 0x8 ;  /* 0x000000060f037c11 */ /* 0x000fca000f8e40ff */
[----:B------:R-:W-:Y:S01]  /*0320*/  LEA R15, R15, UR5, 0x8 ;  /* 0x000000050f0f7c11 */ /* 0x000fe2000f8e40ff */
[C---:B------:R-:W-:Y:S02]  /*0330*/  IMAD R14, R12.reuse, 0x4, R13 ;  /* 0x000000040c0e7824 */ /* 0x040fe400078e020d */
[C---:B-1----:R-:W-:Y:S02]  /*0340*/  IMAD R17, R12.reuse, 0x4, R3 ;  /* 0x000000040c117824 */ /* 0x042fe400078e0203 */
[----:B------:R-:W-:Y:S01]  /*0350*/  IMAD R29, R12, 0x4, R15 ;  /* 0x000000040c1d7824 */ /* 0x000fe200078e020f */
[----:B------:R-:W-:Y:S01]  /*0360*/  UMOV UR4, URZ ;  /* 0x000000ff00047c82 */ /* 0x000fe20008000000 */
[----:B--2---:R0:W-:Y:S04]  /*0370*/  STS [R14+0x2000], R21 ;  /* 0x002000150e007388 */ /* 0x0041e80000000800 */
[----:B---3--:R0:W-:Y:S04]  /*0380*/  STS [R14], R25 ;  /* 0x000000190e007388 */ /* 0x0081e80000000800 */
[----:B----4-:R0:W-:Y:S04]  /*0390*/  STS [R14+0x80], R19 ;  /* 0x000080130e007388 */ /* 0x0101e80000000800 */
[----:B-----5:R0:W-:Y:S04]  /*03a0*/  STS [R14+0x2080], R23 ;  /* 0x002080170e007388 */ /* 0x0201e80000000800 */
[----:B------:R0:W-:Y:S04]  /*03b0*/  STS [R17], R0 ;  /* 0x0000000011007388 */ /* 0x0001e80000000800 */
[----:B------:R0:W-:Y:S04]  /*03c0*/  STS [R17+0x2000], R24 ;  /* 0x0020001811007388 */ /* 0x0001e80000000800 */
[----:B------:R0:W-:Y:S04]  /*03d0*/  STS [R17+0x80], R22 ;  /* 0x0000801611007388 */ /* 0x0001e80000000800 */
[----:B------:R0:W-:Y:S04]  /*03e0*/  STS [R17+0x2080], R20 ;  /* 0x0020801411007388 */ /* 0x0001e80000000800 */
[----:B------:R0:W-:Y:S04]  /*03f0*/  STS [R29], R18 ;  /* 0x000000121d007388 */ /* 0x0001e80000000800 */
[----:B------:R0:W-:Y:S04]  /*0400*/  STS [R29+0x80], R27 ;  /* 0x0000801b1d007388 */ /* 0x0001e80000000800 */
[----:B------:R0:W-:Y:S04]  /*0410*/  STS [R29+0x2000], R26 ;  /* 0x0020001a1d007388 */ /* 0x0001e80000000800 */
[----:B------:R0:W-:Y:S01]  /*0420*/  STS [R29+0x2080], R28 ;  /* 0x0020801c1d007388 */ /* 0x0001e20000000800 */
[----:B------:R-:W-:Y:S06]  /*0430*/  BAR.SYNC.DEFER_BLOCKING 0x0 ;  /* 0x0000000000007b1d */ /* 0x000fec0000010000 */
[----:B------:R0:W1:Y:S04]  /*0440*/  LDS R23, [R14] ;  /* 0x000000000e177984 */ /* 0x0000680000000800 */
[----:B------:R0:W2:Y:S04]  /*0450*/  LDS R25, [R14+0x2000] ;  /* 0x002000000e197984 */ /* 0x0000a80000000800 */
[----:B------:R0:W3:Y:S04]  /*0460*/  LDS R21, [R14+0x80] ;  /* 0x000080000e157984 */ /* 0x0000e80000000800 */
[----:B------:R0:W4:Y:S04]  /*0470*/  LDS R19, [R14+0x2080] ;  /* 0x002080000e137984 */ /* 0x0001280000000800 */
[----:B------:R0:W0:Y:S04]  /*0480*/  LDS R0, [R17] ;  /* 0x0000000011007984 */ /* 0x0000280000000800 */
[----:B------:R0:W0:Y:S04]  /*0490*/  LDS R2, [R17+0x2000] ;  /* 0x0020000011027984 */ /* 0x0000280000000800 */
[----:B------:R0:W0:Y:S04]  /*04a0*/  LDS R3, [R17+0x80] ;  /* 0x0000800011037984 */ /* 0x0000280000000800 */
[----:B------:R0:W0:Y:S02]  /*04b0*/  LDS R22, [R17+0x2080] ;  /* 0x0020800011167984 */ /* 0x0000240000000800 */
.L_x_2:
[----:B------:R-:W-:Y:S02]  /*04c0*/  ULEA UR7, UR4, UR5, 0x8 ;  /* 0x0000000504077291 */ /* 0x000fe4000f8e40ff */
[----:B0-----:R-:W-:Y:S02]  /*04d0*/  IMAD.U32 R20, RZ, RZ, UR4 ;  /* 0x00000004ff147e24 */ /* 0x001fe4000f8e00ff */
[----:B------:R-:W-:Y:S02]  /*04e0*/  IMAD.U32 R26, RZ, RZ, UR4 ;  /* 0x00000004ff1a7e24 */ /* 0x000fe4000f8e00ff */
[----:B------:R-:W-:Y:S01]  /*04f0*/  IMAD R20, R20, 0x4, R13 ;  /* 0x0000000414147824 */ /* 0x000fe200078e020d */
[----:B------:R-:W-:Y:S01]  /*0500*/  LEA R24, R12, UR7, 0x2 ;  /* 0x000000070c187c11 */ /* 0x000fe2000f8e10ff */
[----:B------:R-:W-:-:S03]  /*0510*/  ULEA UR7, UR4, UR6, 0x8 ;  /* 0x0000000604077291 */ /* 0x000fc6000f8e40ff */
[----:B------:R-:W-:Y:S04]  /*0520*/  LDS R16, [R20] ;  /* 0x0000000014107984 */ /* 0x000fe80000000800 */
[----:B------:R-:W1:Y:S02]  /*0530*/  LDS R18, [R24] ;  /* 0x0000000018127984 */ /* 0x000e640000000800 */
[----:B-1----:R-:W-:-:S05]  /*0540*/  VIADDMNMX R23, R18, R16, R23, PT ;  /* 0x0000001012177246 */ /* 0x002fca0003800117 */
[----:B------:R-:W-:Y:S04]  /*0550*/  STS [R14], R23 ;  /* 0x000000170e007388 */ /* 0x000fe80000000800 */
[----:B------:R-:W2:Y:S02]  /*0560*/  LDS R16, [R20+0x2000] ;  /* 0x0020000014107984 */ /* 0x000ea40000000800 */
[----:B--2---:R-:W-:-:S05]  /*0570*/  VIADDMNMX R25, R18, R16, R25, PT ;  /* 0x0000001012197246 */ /* 0x004fca0003800119 */
[----:B------:R-:W-:Y:S04]  /*0580*/  STS [R14+0x2000], R25 ;  /* 0x002000190e007388 */ /* 0x000fe80000000800 */
[----:B------:R0:W-:Y:S04]  /*0590*/  LDS R18, [R24+0x80] ;  /* 0x0000800018127984 */ /* 0x0001e80000000800 */
[----:B------:R-:W3:Y:S01]  /*05a0*/  LDS R16, [R20] ;  /* 0x0000000014107984 */ /* 0x000ee20000000800 */
[----:B0-----:R-:W-:Y:S01]  /*05b0*/  IMAD.U32 R24, RZ, RZ, UR4 ;  /* 0x00000004ff187e24 */ /* 0x001fe2000f8e00ff */
[----:B---3--:R-:W-:-:S05]  /*05c0*/  VIADDMNMX R21, R18, R16, R21, PT ;  /* 0x0000001012157246 */ /* 0x008fca0003800115 */
[----:B------:R-:W-:Y:S04]  /*05d0*/  STS [R14+0x80], R21 ;  /* 0x000080150e007388 */ /* 0x000fe80000000800 */
[----:B------:R-:W4:Y:S02]  /*05e0*/  LDS R16, [R20+0x2000] ;  /* 0x0020000014107984 */ /* 0x000f240000000800 */
[----:B----4-:R-:W-:Y:S01]  /*05f0*/  VIADDMNMX R19, R18, R16, R19, PT ;  /* 0x0000001012137246 */ /* 0x010fe20003800113 */
[----:B------:R-:W-:Y:S01]  /*0600*/  IMAD R16, R26, 0x4, R15 ;  /* 0x000000041a107824 */ /* 0x000fe200078e020f */
[----:B------:R-:W-:Y:S01]  /*0610*/  LEA R18, R12, UR7, 0x2 ;  /* 0x000000070c127c11 */ /* 0x000fe2000f8e10ff */
[----:B------:R-:W-:Y:S02]  /*0620*/  ULEA UR7, UR4, UR5, 0x8 ;  /* 0x0000000504077291 */ /* 0x000fe4000f8e40ff */
[----:B------:R-:W-:Y:S01]  /*0630*/  STS [R14+0x2080], R19 ;  /* 0x002080130e007388 */ /* 0x000fe20000000800 */
[----:B------:R-:W-:-:S03]  /*0640*/  UIADD3 UR4, UPT, UPT, UR4, 0x20, URZ ;  /* 0x0000002004047890 */ /* 0x000fc6000fffe0ff */
[----:B------:R-:W-:Y:S01]  /*0650*/  LDS R26, [R16] ;  /* 0x00000000101a7984 */ /* 0x000fe20000000800 */
[----:B------:R-:W-:-:S03]  /*0660*/  UISETP.NE.AND UP0, UPT, UR4, 0x40, UPT ;  /* 0x000000400400788c */ /* 0x000fc6000bf05270 */
[----:B------:R-:W0:Y:S02]  /*0670*/  LDS R27, [R18] ;  /* 0x00000000121b7984 */ /* 0x000e240000000800 */
[----:B0-----:R-:W-:-:S05]  /*0680*/  VIADDMNMX R0, R27, R26, R0, PT ;  /* 0x0000001a1b007246 */ /* 0x001fca0003800100 */
[----:B------:R-:W-:Y:S04]  /*0690*/  STS [R17], R0 ;  /* 0x0000000011007388 */ /* 0x000fe80000000800 */
[----:B------:R-:W-:Y:S04]  /*06a0*/  LDS R27, [R16+0x2000] ;  /* 0x00200000101b7984 */ /* 0x000fe80000000800 */
[----:B------:R-:W0:Y:S02]  /*06b0*/  LDS R20, [R18] ;  /* 0x0000000012147984 */ /* 0x000e240000000800 */
[----:B0-----:R-:W-:-:S05]  /*06c0*/  VIADDMNMX R20, R20, R27, R2, PT ;  /* 0x0000001b14147246 */ /* 0x001fca0003800102 */
[----:B------:R-:W-:Y:S04]  /*06d0*/  STS [R17+0x2000], R20 ;  /* 0x0020001411007388 */ /* 0x000fe80000000800 */
[----:B------:R-:W0:Y:S02]  /*06e0*/  LDS R2, [R18+0x80] ;  /* 0x0000800012027984 */ /* 0x000e240000000800 */
[----:B0-----:R-:W-:Y:S01]  /*06f0*/  VIADDMNMX R26, R2, R26, R3, PT ;  /* 0x0000001a021a7246 */ /* 0x001fe20003800103 */
[----:B------:R-:W-:-:S04]  /*0700*/  IMAD R3, R24, 0x4, R13 ;  /* 0x0000000418037824 */ /* 0x000fc800078e020d */
[----:B------:R-:W-:Y:S04]  /*0710*/  STS [R17+0x80], R26 ;  /* 0x0000801a11007388 */ /* 0x000fe80000000800 */
[----:B------:R-:W0:Y:S02]  /*0720*/  LDS R2, [R18+0x80] ;  /* 0x0000800012027984 */ /* 0x000e240000000800 */
[----:B0-----:R-:W-:Y:S02]  /*0730*/  VIADDMNMX R22, R2, R27, R22, PT ;  /* 0x0000001b02167246 */ /* 0x001fe40003800116 */
[----:B------:R-:W-:-:S03]  /*0740*/  LEA R2, R12, UR7, 0x2 ;  /* 0x000000070c027c11 */ /* 0x000fc6000f8e10ff */
[----:B------:R-:W-:Y:S04]  /*0750*/  STS [R17+0x2080], R22 ;  /* 0x0020801611007388 */ /* 0x000fe80000000800 */
[----:B------:R-:W-:Y:S04]  /*0760*/  LDS R24, [R3+0x4] ;  /* 0x0000040003187984 */ /* 0x000fe80000000800 */
[----:B------:R-:W0:Y:S02]  /*0770*/  LDS R28, [R2+0x100] ;  /* 0x00010000021c7984 */ /* 0x000e240000000800 */
[----:B0-----:R-:W-:-:S05]  /*0780*/  VIADDMNMX R23, R28, R24, R23, PT ;  /* 0x000000181c177246 */ /* 0x001fca0003800117 */
[----:B------:R-:W-:Y:S04]  /*0790*/  STS [R14], R23 ;  /* 0x000000170e007388 */ /* 0x000fe80000000800 */
[----:B------:R-:W0:Y:S02]  /*07a0*/  LDS R24, [R3+0x2004] ;  /* 0x0020040003187984 */ /* 0x000e240000000800 */
[----:B0-----:R-:W-:-:S05]  /*07b0*/  VIADDMNMX R25, R28, R24, R25, PT ;  /* 0x000000181c197246 */ /* 0x001fca0003800119 */
[----:B------:R-:W-:Y:S04]  /*07c0*/  STS [R14+0x2000], R25 ;  /* 0x002000190e007388 */ /* 0x000fe80000000800 */
[----:B------:R-:W-:Y:S04]  /*07d0*/  LDS R24, [R3+0x4] ;  /* 0x0000040003187984 */ /* 0x000fe80000000800 */
[----:B------:R-:W0:Y:S02]  /*07e0*/  LDS R28, [R2+0x180] ;  /* 0x00018000021c7984 */ /* 0x000e240000000800 */
[----:B0-----:R-:W-:-:S05]  /*07f0*/  VIADDMNMX R21, R28, R24, R21, PT ;  /* 0x000000181c157246 */ /* 0x001fca0003800115 */
[----:B------:R-:W-:Y:S04]  /*0800*/  STS [R14+0x80], R21 ;  /* 0x000080150e007388 */ /* 0x000fe80000000800 */
[----:B------:R-:W0:Y:S02]  /*0810*/  LDS R24, [R3+0x2004] ;  /* 0x0020040003187984 */ /* 0x000e240000000800 */
[----:B0-----:R-:W-:-:S05]  /*0820*/  VIADDMNMX R19, R28, R24, R19, PT ;  /* 0x000000181c137246 */ /* 0x001fca0003800113 */
[----:B------:R-:W-:Y:S04]  /*0830*/  STS [R14+0x2080], R19 ;  /* 0x002080130e007388 */ /* 0x000fe80000000800 */
[----:B------:R-:W-:Y:S04]  /*0840*/  LDS R27, [R16+0x4] ;  /* 0x00000400101b7984 */ /* 0x000fe80000000800 */
[----:B------:R-:W0:Y:S02]  /*0850*/  LDS R24, [R18+0x100] ;  /* 0x0001000012187984 */ /* 0x000e240000000800 */
[----:B0-----:R-:W-:-:S05]  /*0860*/  VIADDMNMX R24, R24, R27, R0, PT ;  /* 0x0000001b18187246 */ /* 0x001fca0003800100 */
[----:B------:R-:W-:Y:S04]  /*0870*/  STS [R17], R24 ;  /* 0x0000001811007388 */ /* 0x000fe80000000800 */
[----:B------:R-:W-:Y:S04]  /*0880*/  LDS R29, [R16+0x2004] ;  /* 0x00200400101d7984 */ /* 0x000fe80000000800 */
[----:B------:R-:W0:Y:S02]  /*0890*/  LDS R0, [R18+0x100] ;  /* 0x0001000012007984 */ /* 0x000e240000000800 */
[----:B0-----:R-:W-:-:S05]  /*08a0*/  VIADDMNMX R0, R0, R29, R20, PT ;  /* 0x0000001d00007246 */ /* 0x001fca0003800114 */
[----:B------:R-:W-:Y:S04]  /*08b0*/  STS [R17+0x2000], R0 ;  /* 0x0020000011007388 */ /* 0x000fe80000000800 */
        /* <DEDUP_REMOVED lines=845> */
[----:B------:R0:W-:Y:S01]  /*3d90*/  STS [R17+0x2080], R22 ;  /* 0x0020801611007388 */ /* 0x0001e20000000800 */
[----:B------:R-:W-:Y:S05]  /*3da0*/  BRA.U UP0, `(.L_x_2) ;  /* 0xffffffc500c47547 */ /* 0x000fea000b83ffff */
[----:B------:R-:W-:Y:S04]  /*3db0*/  STG.E desc[UR8][R4.64], R23 ;  /* 0x0000001704007986 */ /* 0x000fe8000c101908 */
[----:B------:R-:W-:Y:S04]  /*3dc0*/  STG.E desc[UR8][R6.64], R25 ;  /* 0x0000001906007986 */ /* 0x000fe8000c101908 */
[----:B------:R-:W-:Y:S04]  /*3dd0*/  STG.E desc[UR8][R4.64+0x80], R21 ;  /* 0x0000801504007986 */ /* 0x000fe8000c101908 */
[----:B------:R-:W-:Y:S04]  /*3de0*/  STG.E desc[UR8][R6.64+0x80], R19 ;  /* 0x0000801306007986 */ /* 0x000fe8000c101908 */
[----:B------:R-:W-:Y:S04]  /*3df0*/  STG.E desc[UR8][R8.64], R0 ;  /* 0x0000000008007986 */ /* 0x000fe8000c101908 */
[----:B------:R-:W-:Y:S04]  /*3e00*/  STG.E desc[UR8][R10.64], R2 ;  /* 0x000000020a007986 */ /* 0x000fe8000c101908 */
[----:B------:R-:W-:Y:S04]  /*3e10*/  STG.E desc[UR8][R8.64+0x80], R3 ;  /* 0x0000800308007986 */ /* 0x000fe8000c101908 */
[----:B------:R-:W-:Y:S01]  /*3e20*/  STG.E desc[UR8][R10.64+0x80], R22 ;  /* 0x000080160a007986 */ /* 0x000fe2000c101908 */
[----:B------:R-:W-:Y:S05]  /*3e30*/  EXIT ;  /* 0x000000000000794d */ /* 0x000fea0003800000 */
.L_x_3:
        /* <DEDUP_REMOVED lines=12> */
.L_x_7:


//--------------------- .text._Z6Phase1Piii       --------------------------
	.section	.text._Z6Phase1Piii,"ax",@progbits
	.align	128
        .global         _Z6Phase1Piii
        .type           _Z6Phase1Piii,@function
        .size           _Z6Phase1Piii,(.L_x_8 - _Z6Phase1Piii)
        .other          _Z6Phase1Piii,@"STO_CUDA_ENTRY STV_DEFAULT"
_Z6Phase1Piii:
.text._Z6Phase1Piii:
[----:B------:R-:W-:Y:S01]  /*0000*/  LDC R1, c[0x0][0x37c] ;  /* 0x0000df00ff017b82 */ /* 0x000fe20000000800 */
[----:B------:R-:W0:Y:S07]  /*0010*/  S2R R6, SR_TID.Y ;  /* 0x0000000000067919 */ /* 0x000e2e0000002200 */
[----:B------:R-:W1:Y:S01]  /*0020*/  LDC.64 R8, c[0x0][0x388] ;  /* 0x0000e200ff087b82 */ /* 0x000e620000000a00 */
[----:B------:R-:W2:Y:S01]  /*0030*/  LDCU.64 UR6, c[0x0][0x358] ;  /* 0x00006b00ff0677ac */ /* 0x000ea20008000a00 */
[----:B------:R-:W0:Y:S06]  /*0040*/  S2R R17, SR_TID.X ;  /* 0x0000000000117919 */ /* 0x000e2c0000002100 */
[----:B------:R-:W3:Y:S01]  /*0050*/  LDC.64 R4, c[0x0][0x380] ;  /* 0x0000e000ff047b82 */ /* 0x000ee20000000a00 */
[----:B-1----:R-:W-:-:S02]  /*0060*/  IMAD R0, R8, R9, R8 ;  /* 0x0000000908007224 */ /* 0x002fc400078e0208 */
[----:B0-----:R-:W-:-:S04]  /*0070*/  IMAD R3, R6, R9, R17 ;  /* 0x0000000906037224 */ /* 0x001fc800078e0211 */
[----:B------:R-:W-:-:S04]  /*0080*/  IMAD R3, R0, 0x40, R3 ;  /* 0x0000004000037824 */ /* 0x000fc800078e0203 */
[----:B------:R-:W-:Y:S02]  /*0090*/  IMAD R7, R9, 0x20, R3 ;  /* 0x0000002009077824 */ /* 0x000fe400078e0203 */
[----:B---3--:R-:W-:-:S04]  /*00a0*/  IMAD.WIDE R2, R3, 0x4, R4 ;  /* 0x0000000403027825 */ /* 0x008fc800078e0204 */
[----:B------:R-:W-:Y:S01]  /*00b0*/  IMAD.WIDE R4, R7, 0x4, R4 ;  /* 0x0000000407047825 */ /* 0x000fe200078e0204 */
[----:B--2---:R-:W2:Y:S04]  /*00c0*/  LDG.E R9, desc[UR6][R2.64] ;  /* 0x0000000602097981 */ /* 0x004ea8000c1e1900 */
[----:B------:R-:W3:Y:S04]  /*00d0*/  LDG.E R11, desc[UR6][R4.64] ;  /* 0x00000006040b7981 */ /* 0x000ee8000c1e1900 */
[----:B------:R-:W4:Y:S04]  /*00e0*/  LDG.E R13, desc[UR6][R2.64+0x80] ;  /* 0x00008006020d7981 */ /* 0x000f28000c1e1900 */
[----:B------:R-:W5:Y:S01]  /*00f0*/  LDG.E R15, desc[UR6][R4.64+0x80] ;  /* 0x00008006040f7981 */ /* 0x000f62000c1e1900 */
[----:B------:R-:W0:Y:S01]  /*0100*/  S2UR UR5, SR_CgaCtaId ;  /* 0x00000000000579c3 */ /* 0x000e220000008800 */
[----:B------:R-:W-:-:S02]  /*0110*/  UMOV UR4, 0x400 ;  /* 0x0000040000047882 */ /* 0x000fc40000000000 */
[----:B0-----:R-:W-:-:S06]  /*0120*/  ULEA UR4, UR5, UR4, 0x18 ;  /* 0x0000000405047291 */ /* 0x001fcc000f8ec0ff */
[----:B------:R-:W-:Y:S02]  /*0130*/  LEA R6, R6, UR4, 0x8 ;  /* 0x0000000406067c11 */ /* 0x000fe4000f8e40ff */
[C---:B------:R-:W-:Y:S01]  /*0140*/  LEA R7, R17.reuse, UR4, 0x2 ;  /* 0x0000000411077c11 */ /* 0x040fe2000f8e10ff */
[----:B------:R-:W-:Y:S02]  /*0150*/  UMOV UR4, 0x2000 ;  /* 0x0000200000047882 */ /* 0x000fe40000000000 */
[----:B------:R-:W-:Y:S01]  /*0160*/  IMAD R0, R17, 0x4, R6 ;  /* 0x0000000411007824 */ /* 0x000fe200078e0206 */
[----:B------:R-:W-:Y:S01]  /*0170*/  IADD3 R6, PT, PT, R6, 0x2004, RZ ;  /* 0x0000200406067810 */ /* 0x000fe20007ffe0ff */
[----:B------:R-:W-:-:S03]  /*0180*/  VIADD R7, R7, 0x100 ;  /* 0x0000010007077836 */ /* 0x000fc60000000000 */
[----:B--2---:R0:W-:Y:S04]  /*0190*/  STS [R0], R9 ;  /* 0x0000000900007388 */ /* 0x0041e80000000800 */
[----:B---3--:R0:W-:Y:S04]  /*01a0*/  STS [R0+0x2000], R11 ;  /* 0x0020000b00007388 */ /* 0x0081e80000000800 */
[----:B----4-:R0:W-:Y:S04]  /*01b0*/  STS [R0+0x80], R13 ;  /* 0x0000800d00007388 */ /* 0x0101e80000000800 */
[----:B-----5:R0:W-:Y:S01]  /*01c0*/  STS [R0+0x2080], R15 ;  /* 0x0020800f00007388 */ /* 0x0201e20000000800 */
[----:B------:R-:W-:Y:S06]  /*01d0*/  BAR.SYNC.DEFER_BLOCKING 0x0 ;  /* 0x0000000000007b1d */ /* 0x000fec0000010000 */
.L_x_4:
[----:B------:R-:W-:Y:S01]  /*01e0*/  LDS R8, [R6+-0x2004] ;  /* 0xffdffc0006087984 */ /* 0x000fe20000000800 */
[----:B------:R-:W-:-:S03]  /*01f0*/  UIADD3 UR4, UPT, UPT, UR4, 0x8, URZ ;  /* 0x0000000804047890 */ /* 0x000fc6000fffe0ff */
[----:B0-----:R-:W-:Y:S01]  /*0200*/  LDS R9, [R7+-0x100] ;  /* 0xffff000007097984 */ /* 0x001fe20000000800 */
[----:B------:R-:W-:-:S03]  /*0210*/  UISETP.NE.AND UP0, UPT, UR4, 0x2100, UPT ;  /* 0x000021000400788c */ /* 0x000fc6000bf05270 */
[----:B------:R-:W0:Y:S02]  /*0220*/  LDS R10, [R0] ;  /* 0x00000000000a7984 */ /* 0x000e240000000800 */
[----:B0-----:R-:W-:Y:S02]  /*0230*/  VIADDMNMX R9, R9, R8, R10, PT ;  /* 0x0000000809097246 */ /* 0x001fe4000380010a */
[----:B------:R-:W-:Y:S04]  /*0240*/  LDS R10, [R0+0x2000] ;  /* 0x00200000000a7984 */ /* 0x000fe80000000800 */
[----:B------:R-:W-:Y:S04]  /*0250*/  STS [R0], R9 ;  /* 0x0000000900007388 */ /* 0x000fe80000000800 */
[----:B------:R-:W-:Y:S04]  /*0260*/  LDS R8, [R6+-0x4] ;  /* 0xfffffc0006087984 */ /* 0x000fe80000000800 */
[----:B-1----:R-:W0:Y:S02]  /*0270*/  LDS R11, [R7+-0x100] ;  /* 0xffff0000070b7984 */ /* 0x002e240000000800 */
[----:B0-----:R-:W-:-:S02]  /*0280*/  VIADDMNMX R11, R11, R8, R10, PT ;  /* 0x000000080b0b7246 */ /* 0x001fc4000380010a */
[----:B------:R-:W-:Y:S04]  /*0290*/  LDS R10, [R0+0x80] ;  /* 0x00008000000a7984 */ /* 0x000fe80000000800 */
[----:B------:R-:W-:Y:S04]  /*02a0*/  STS [R0+0x2000], R11 ;  /* 0x0020000b00007388 */ /* 0x000fe80000000800 */
[----:B------:R-:W-:Y:S04]  /*02b0*/  LDS R8, [R6+-0x2004] ;  /* 0xffdffc0006087984 */ /* 0x000fe80000000800 */
[----:B------:R-:W0:Y:S02]  /*02c0*/  LDS R13, [R7+-0x80] ;  /* 0xffff8000070d7984 */ /* 0x000e240000000800 */
[----:B0-----:R-:W-:-:S02]  /*02d0*/  VIADDMNMX R13, R13, R8, R10, PT ;  /* 0x000000080d0d7246 */ /* 0x001fc4000380010a */
[----:B------:R-:W-:Y:S04]  /*02e0*/  LDS R10, [R0+0x2080] ;  /* 0x00208000000a7984 */ /* 0x000fe80000000800 */
[----:B------:R-:W-:Y:S04]  /*02f0*/  STS [R0+0x80], R13 ;  /* 0x0000800d00007388 */ /* 0x000fe80000000800 */
[----:B------:R-:W-:Y:S04]  /*0300*/  LDS R8, [R6+-0x4] ;  /* 0xfffffc0006087984 */ /* 0x000fe80000000800 */
[----:B------:R-:W0:Y:S02]  /*0310*/  LDS R9, [R7+-0x80] ;  /* 0xffff800007097984 */ /* 0x000e240000000800 */
[----:B0-----:R-:W-:-:S05]  /*0320*/  VIADDMNMX R9, R9, R8, R10, PT ;  /* 0x0000000809097246 */ /* 0x001fca000380010a */
[----:B------:R-:W-:Y:S01]  /*0330*/  STS [R0+0x2080], R9 ;  /* 0x0020800900007388 */ /* 0x000fe20000000800 */
[----:B------:R-:W-:Y:S06]  /*0340*/  BAR.SYNC.DEFER_BLOCKING 0x0 ;  /* 0x0000000000007b1d */ /* 0x000fec0000010000 */
[----:B------:R-:W-:Y:S04]  /*0350*/  LDS R8, [R6+-0x2000] ;  /* 0xffe0000006087984 */ /* 0x000fe80000000800 */
[----:B------:R-:W-:Y:S04]  /*0360*/  LDS R11, [R7] ;  /* 0x00000000070b7984 */ /* 0x000fe80000000800 */
[----:B------:R-:W0:Y:S02]  /*0370*/  LDS R10, [R0] ;  /* 0x00000000000a7984 */ /* 0x000e240000000800 */
[----:B0-----:R-:W-:-:S02]  /*0380*/  VIADDMNMX R11, R11, R8, R10, PT ;  /* 0x000000080b0b7246 */ /* 0x001fc4000380010a */
[----:B------:R-:W-:Y:S04]  /*0390*/  LDS R10, [R0+0x2000] ;  /* 0x00200000000a7984 */ /* 0x000fe80000000800 */
[----:B------:R-:W-:Y:S04]  /*03a0*/  STS [R0], R11 ;  /* 0x0000000b00007388 */ /* 0x000fe80000000800 */
[----:B------:R-:W-:Y:S04]  /*03b0*/  LDS R8, [R6] ;  /* 0x0000000006087984 */ /* 0x000fe80000000800 */
[----:B------:R-:W0:Y:S02]  /*03c0*/  LDS R13, [R7] ;  /* 0x00000000070d7984 */ /* 0x000e240000000800 */
[----:B0-----:R-:W-:-:S02]  /*03d0*/  VIADDMNMX R13, R13, R8, R10, PT ;  /* 0x000000080d0d7246 */ /* 0x001fc4000380010a */
[----:B------:R-:W-:Y:S04]  /*03e0*/  LDS R10, [R0+0x80] ;  /* 0x00008000000a7984 */ /* 0x000fe80000000800 */
[----:B------:R-:W-:Y:S04]  /*03f0*/  STS [R0+0x2000], R13 ;  /* 0x0020000d00007388 */ /* 0x000fe80000000800 */
[----:B------:R-:W-:Y:S04]  /*0400*/  LDS R8, [R6+-0x2000] ;  /* 0xffe0000006087984 */ /* 0x000fe80000000800 */
[----:B------:R-:W0:Y:S02]  /*0410*/  LDS R9, [R7+0x80] ;  /* 0x0000800007097984 */ /* 0x000e240000000800 */
[----:B0-----:R-:W-:-:S02]  /*0420*/  VIADDMNMX R9, R9, R8, R10, PT ;  /* 0x0000000809097246 */ /* 0x001fc4000380010a */
[----:B------:R-:W-:Y:S04]  /*0430*/  LDS R10, [R0+0x2080] ;  /* 0x00208000000a7984 */ /* 0x000fe80000000800 */
[----:B------:R-:W-:Y:S04]  /*0440*/  STS [R0+0x80], R9 ;  /* 0x0000800900007388 */ /* 0x000fe80000000800 */
[----:B------:R0:W-:Y:S04]  /*0450*/  LDS R8, [R6] ;  /* 0x0000000006087984 */ /* 0x0001e80000000800 */
[----:B------:R1:W2:Y:S01]  /*0460*/  LDS R11, [R7+0x80] ;  /* 0x00008000070b7984 */ /* 0x0002a20000000800 */
[----:B0-----:R-:W-:Y:S01]  /*0470*/  VIADD R6, R6, 0x8 ;  /* 0x0000000806067836 */ /* 0x001fe20000000000 */
[----:B-1----:R-:W-:-:S02]  /*0480*/  IADD3 R7, PT, PT, R7, 0x200, RZ ;  /* 0x0000020007077810 */ /* 0x002fc40007ffe0ff */
[----:B--2---:R-:W-:-:S05]  /*0490*/  VIADDMNMX R11, R11, R8, R10, PT ;  /* 0x000000080b0b7246 */ /* 0x004fca000380010a */
[----:B------:R1:W-:Y:S01]  /*04a0*/  STS [R0+0x2080], R11 ;  /* 0x0020800b00007388 */ /* 0x0003e20000000800 */
[----:B------:R-:W-:Y:S06]  /*04b0*/  BAR.SYNC.DEFER_BLOCKING 0x0 ;  /* 0x0000000000007b1d */ /* 0x000fec0000010000 */
[----:B------:R-:W-:Y:S05]  /*04c0*/  BRA.U UP0, `(.L_x_4) ;  /* 0xfffffffd00447547 */ /* 0x000fea000b83ffff */
[----:B------:R-:W0:Y:S04]  /*04d0*/  LDS R7, [R0] ;  /* 0x0000000000077984 */ /* 0x000e280000000800 */
[----:B------:R-:W2:Y:S04]  /*04e0*/  LDS R9, [R0+0x2000] ;  /* 0x0020000000097984 */ /* 0x000ea80000000800 */
[----:B-1----:R-:W1:Y:S04]  /*04f0*/  LDS R11, [R0+0x80] ;  /* 0x00008000000b7984 */ /* 0x002e680000000800 */
[----:B------:R-:W3:Y:S04]  /*0500*/  LDS R13, [R0+0x2080] ;  /* 0x00208000000d7984 */ /* 0x000ee80000000800 */
[----:B0-----:R-:W-:Y:S04]  /*0510*/  STG.E desc[UR6][R2.64], R7 ;  /* 0x0000000702007986 */ /* 0x001fe8000c101906 */
[----:B--2---:R-:W-:Y:S04]  /*0520*/  STG.E desc[UR6][R4.64], R9 ;  /* 0x0000000904007986 */ /* 0x004fe8000c101906 */
[----:B-1----:R-:W-:Y:S04]  /*0530*/  STG.E desc[UR6][R2.64+0x80], R11 ;  /* 0x0000800b02007986 */ /* 0x002fe8000c101906 */
[----:B---3--:R-:W-:Y:S01]  /*0540*/  STG.E desc[UR6][R4.64+0x80], R13 ;  /* 0x0000800d04007986 */ /* 0x008fe2000c101906 */
[----:B------:R-:W-:Y:S05]  /*0550*/  EXIT ;  /* 0x000000000000794d */ /* 0x000fea0003800000 */
.L_x_5:
        /* <DEDUP_REMOVED lines=10> */
.L_x_8:


//--------------------- .nv.shared._Z6Phase3Piiii --------------------------
	.section	.nv.shared._Z6Phase3Piiii,"aw",@nobits
	.sectionflags	@""
	.align	4
.nv.shared._Z6Phase3Piiii:
	.zero		50176


//--------------------- .nv.shared.reserved.0     --------------------------
	.section	.nv.shared.reserved.0,"aw",@nobits
	.weak		__nv_reservedSMEM_offset_0_alias
	.size		__nv_reservedSMEM_offset_0_alias, 0, 64
	.other		__nv_reservedSMEM_offset_0_alias,@"STO_CUDA_RESERVED_SHARED STV_DEFAULT"
__nv_reservedSMEM_offset_0_alias:
	.zero		0
	.zero		64


//--------------------- .nv.shared._Z6Phase2Piii  --------------------------
	.section	.nv.shared._Z6Phase2Piii,"aw",@nobits
	.sectionflags	@""
	.align	4
.nv.shared._Z6Phase2Piii:
	.zero		50176


//--------------------- .nv.shared._Z6Phase1Piii  --------------------------
	.section	.nv.shared._Z6Phase1Piii,"aw",@nobits
	.sectionflags	@""
	.align	4
.nv.shared._Z6Phase1Piii:
	.zero		17408


//--------------------- .nv.constant0._Z6Phase3Piiii --------------------------
	.section	.nv.constant0._Z6Phase3Piiii,"a",@progbits
	.sectionflags	@""
	.align	4
.nv.constant0._Z6Phase3Piiii:
	.zero		916


//--------------------- .nv.constant0._Z6Phase2Piii --------------------------
	.section	.nv.constant0._Z6Phase2Piii,"a",@progbits
	.sectionflags	@""
	.align	4
.nv.constant0._Z6Phase2Piii:
	.zero		912


//--------------------- .nv.constant0._Z6Phase1Piii --------------------------
	.section	.nv.constant0._Z6Phase1Piii,"a",@progbits
	.sectionflags	@""
	.align	4
.nv.constant0._Z6Phase1Piii:
	.zero		912


//--------------------- SYMBOLS --------------------------

	.type		.nv.reservedSmem.offset0,@object
	.size		.nv.reservedSmem.offset0,0x4
	.type		.nv.reservedSmem.cap,@object
	.size		.nv.reservedSmem.cap,0x4
